// auto-generated by cutlass_sweep.gemm — config: {"arch": "sm_90", "cluster_m": 1, "cluster_n": 2, "dtype": "int8", "stages": 3, "tile_k": 32, "tile_m": 64, "tile_n": 256}
#include "cutlass/cutlass.h"
#include "cutlass/gemm/collective/collective_builder.hpp"
#include "cutlass/gemm/device/gemm_universal_adapter.h"
#include "cutlass/gemm/kernel/gemm_universal.hpp"
#include "cutlass/epilogue/collective/collective_builder.hpp"

using ElemA = int8_t;
using ElemB = int8_t;
using ElemCD = int8_t;
using Acc  = int32_t;
using TileShape    = cute::Shape<cute::_64, cute::_256, cute::_32>;
using ClusterShape = cute::Shape<cute::_1, cute::_2, cute::_1>;

using CollectiveEpilogue = typename cutlass::epilogue::collective::CollectiveBuilder<
    cutlass::arch::Sm90, cutlass::arch::OpClassTensorOp,
    TileShape, ClusterShape,
    cutlass::epilogue::collective::EpilogueTileAuto,
    Acc, Acc,
    ElemCD, cutlass::layout::RowMajor, 128 / cutlass::sizeof_bits<ElemCD>::value,
    ElemCD, cutlass::layout::RowMajor, 128 / cutlass::sizeof_bits<ElemCD>::value,
    cutlass::epilogue::collective::EpilogueScheduleAuto
  >::CollectiveOp;

using CollectiveMainloop = typename cutlass::gemm::collective::CollectiveBuilder<
    cutlass::arch::Sm90, cutlass::arch::OpClassTensorOp,
    ElemA, cutlass::layout::RowMajor, 128 / cutlass::sizeof_bits<ElemA>::value,
    ElemB, cutlass::layout::ColumnMajor, 128 / cutlass::sizeof_bits<ElemB>::value,
    Acc,
    TileShape, ClusterShape,
    cutlass::gemm::collective::StageCount<3>,
    cutlass::gemm::collective::KernelScheduleAuto
  >::CollectiveOp;

using GemmKernel = cutlass::gemm::kernel::GemmUniversal<
    cute::Shape<int,int,int,int>,
    CollectiveMainloop,
    CollectiveEpilogue
>;
using Gemm = cutlass::gemm::device::GemmUniversalAdapter<GemmKernel>;

// Force the device kernel symbol into the cubin without needing a host main.
auto* _anchor = &cutlass::device_kernel<GemmKernel>;


// ===== COMPILED SASS (sm_90a) =====

	.target	sm_90a

	.elftype	@"ET_EXEC"


//--------------------- .note.nv.tkinfo           --------------------------
	.section	.note.nv.tkinfo,"",@"SHT_NOTE"
	.sectionflags	@"SHF_NOTE_NV_TKINFO"
	.tkinfo
        /*0018*/ 	.word	0x00000002
        /*0030*/ 	.string	""
        /*0030*/ 	.string	"ptxas"
        /*0030*/ 	.string	"Cuda compilation tools, release 13.0, V13.0.88"
        /*0030*/ 	.string	"Build cuda_13.0.r13.0/compiler.36424714_0"
        /*0030*/ 	.string	"-arch sm_90a -m 64 "



//--------------------- .note.nv.cuinfo           --------------------------
	.section	.note.nv.cuinfo,"",@"SHT_NOTE"
	.sectionflags	@"SHF_NOTE_NV_CUINFO"
        /*0018*/ 	.short	0x0002
        /*001a*/ 	.short	0x005a
        /*001c*/ 	.short	0x0082
	.zero		2


//--------------------- .nv.info                  --------------------------
	.section	.nv.info,"",@"SHT_CUDA_INFO"
	.align	4


	//----- nvinfo : EIATTR_REGCOUNT
	.align		4
        /*0000*/ 	.byte	0x04, 0x2f
        /*0002*/ 	.short	(.L_15 - .L_14)
	.align		4
.L_14:
        /*0004*/ 	.word	index@(_ZN7cutlass13device_kernelINS_4gemm6kernel13GemmUniversalIN4cute5tupleIJiiiiEEENS1_10collective13CollectiveMmaINS1_34MainloopSm90TmaGmmaWarpSpecializedILi3ENS5_IJNS4_1CILi1EEENSA_ILi2EEESB_EEENS1_32KernelTmaWarpSpecializedPingpongEEENS5_IJNSA_ILi64EEENSA_ILi256EEENSA_ILi32EEEEEEaNS5_IJlSB_lEEEaSK_NS4_8TiledMMAINS4_8MMA_AtomIJNS4_4SM904GMMA27MMA_64x256x32_S32S8S8_SS_TNEEEENS4_6LayoutINS5_IJSB_SB_SB_EEENS5_IJNSA_ILi0EEEST_ST_EEEEENS5_IJNS4_10UnderscoreESW_SW_EEEEENS4_23SM90_TMA_LOAD_MULTICASTENS4_14ComposedLayoutINS4_7SwizzleILi1ELi4ELi3EEENS4_18smem_ptr_flag_bitsILi8EEENSR_INS5_IJNSA_ILi8EEESI_EEENS5_IJSI_SB_EEEEEEEvNS4_8identityENS4_13SM90_TMA_LOADES19_vS1A_EENS_8epilogue10collective6detail29Sm90TmaWarpSpecializedAdapterINS1E_15DefaultEpilogueIaSK_SK_NS1D_6thread17LinearCombinationIaLi1EiiLNS1I_9ScaleType4KindE0ELNS_15FloatRoundStyleE2EaEENS1_15EpilogueDefaultEEEEEvvEEEEvNT_6ParamsE)
        /*0008*/ 	.word	0x000000a8


	//----- nvinfo : EIATTR_FRAME_SIZE
	.align		4
.L_15:
        /*000c*/ 	.byte	0x04, 0x11
        /*000e*/ 	.short	(.L_17 - .L_16)
	.align		4
.L_16:
        /*0010*/ 	.word	index@(_ZN7cutlass13device_kernelINS_4gemm6kernel13GemmUniversalIN4cute5tupleIJiiiiEEENS1_10collective13CollectiveMmaINS1_34MainloopSm90TmaGmmaWarpSpecializedILi3ENS5_IJNS4_1CILi1EEENSA_ILi2EEESB_EEENS1_32KernelTmaWarpSpecializedPingpongEEENS5_IJNSA_ILi64EEENSA_ILi256EEENSA_ILi32EEEEEEaNS5_IJlSB_lEEEaSK_NS4_8TiledMMAINS4_8MMA_AtomIJNS4_4SM904GMMA27MMA_64x256x32_S32S8S8_SS_TNEEEENS4_6LayoutINS5_IJSB_SB_SB_EEENS5_IJNSA_ILi0EEEST_ST_EEEEENS5_IJNS4_10UnderscoreESW_SW_EEEEENS4_23SM90_TMA_LOAD_MULTICASTENS4_14ComposedLayoutINS4_7SwizzleILi1ELi4ELi3EEENS4_18smem_ptr_flag_bitsILi8EEENSR_INS5_IJNSA_ILi8EEESI_EEENS5_IJSI_SB_EEEEEEEvNS4_8identityENS4_13SM90_TMA_LOADES19_vS1A_EENS_8epilogue10collective6detail29Sm90TmaWarpSpecializedAdapterINS1E_15DefaultEpilogueIaSK_SK_NS1D_6thread17LinearCombinationIaLi1EiiLNS1I_9ScaleType4KindE0ELNS_15FloatRoundStyleE2EaEENS1_15EpilogueDefaultEEEEEvvEEEEvNT_6ParamsE)
        /*0014*/ 	.word	0x00000008


	//----- nvinfo : EIATTR_MIN_STACK_SIZE
	.align		4
.L_17:
        /*0018*/ 	.byte	0x04, 0x12
        /*001a*/ 	.short	(.L_19 - .L_18)
	.align		4
.L_18:
        /*001c*/ 	.word	index@(_ZN7cutlass13device_kernelINS_4gemm6kernel13GemmUniversalIN4cute5tupleIJiiiiEEENS1_10collective13CollectiveMmaINS1_34MainloopSm90TmaGmmaWarpSpecializedILi3ENS5_IJNS4_1CILi1EEENSA_ILi2EEESB_EEENS1_32KernelTmaWarpSpecializedPingpongEEENS5_IJNSA_ILi64EEENSA_ILi256EEENSA_ILi32EEEEEEaNS5_IJlSB_lEEEaSK_NS4_8TiledMMAINS4_8MMA_AtomIJNS4_4SM904GMMA27MMA_64x256x32_S32S8S8_SS_TNEEEENS4_6LayoutINS5_IJSB_SB_SB_EEENS5_IJNSA_ILi0EEEST_ST_EEEEENS5_IJNS4_10UnderscoreESW_SW_EEEEENS4_23SM90_TMA_LOAD_MULTICASTENS4_14ComposedLayoutINS4_7SwizzleILi1ELi4ELi3EEENS4_18smem_ptr_flag_bitsILi8EEENSR_INS5_IJNSA_ILi8EEESI_EEENS5_IJSI_SB_EEEEEEEvNS4_8identityENS4_13SM90_TMA_LOADES19_vS1A_EENS_8epilogue10collective6detail29Sm90TmaWarpSpecializedAdapterINS1E_15DefaultEpilogueIaSK_SK_NS1D_6thread17LinearCombinationIaLi1EiiLNS1I_9ScaleType4KindE0ELNS_15FloatRoundStyleE2EaEENS1_15EpilogueDefaultEEEEEvvEEEEvNT_6ParamsE)
        /*0020*/ 	.word	0x00000008
.L_19:


//--------------------- .nv.compat                --------------------------
	.section	.nv.compat,"",@"SHT_CUDA_COMPAT_INFO"
	.align	4
        /*0000*/ 	.byte	0x02, 0x09, 0x01, 0x00, 0x02, 0x02, 0x04, 0x00, 0x02, 0x05, 0x05, 0x00, 0x03, 0x07, 0x01, 0x01
        /*0010*/ 	.byte	0x02, 0x03, 0x01, 0x00, 0x02, 0x06, 0x01, 0x00, 0x04, 0x0b, 0x08, 0x00, 0x00, 0x00, 0x00, 0x00
        /*0020*/ 	.byte	0x00, 0x00, 0x00, 0x00


//--------------------- .nv.info._ZN7cutlass13device_kernelINS_4gemm6kernel13GemmUniversalIN4cute5tupleIJiiiiEEENS1_10collective13CollectiveMmaINS1_34MainloopSm90TmaGmmaWarpSpecializedILi3ENS5_IJNS4_1CILi1EEENSA_ILi2EEESB_EEENS1_32KernelTmaWarpSpecializedPingpongEEENS5_IJNSA_ILi64EEENSA_ILi256EEENSA_ILi32EEEEEEaNS5_IJlSB_lEEEaSK_NS4_8TiledMMAINS4_8MMA_AtomIJNS4_4SM904GMMA27MMA_64x256x32_S32S8S8_SS_TNEEEENS4_6LayoutINS5_IJSB_SB_SB_EEENS5_IJNSA_ILi0EEEST_ST_EEEEENS5_IJNS4_10UnderscoreESW_SW_EEEEENS4_23SM90_TMA_LOAD_MULTICASTENS4_14ComposedLayoutINS4_7SwizzleILi1ELi4ELi3EEENS4_18smem_ptr_flag_bitsILi8EEENSR_INS5_IJNSA_ILi8EEESI_EEENS5_IJSI_SB_EEEEEEEvNS4_8identityENS4_13SM90_TMA_LOADES19_vS1A_EENS_8epilogue10collective6detail29Sm90TmaWarpSpecializedAdapterINS1E_15DefaultEpilogueIaSK_SK_NS1D_6thread17LinearCombinationIaLi1EiiLNS1I_9ScaleType4KindE0ELNS_15FloatRoundStyleE2EaEENS1_15EpilogueDefaultEEEEEvvEEEEvNT_6ParamsE --------------------------
	.section	.nv.info._ZN7cutlass13device_kernelINS_4gemm6kernel13GemmUniversalIN4cute5tupleIJiiiiEEENS1_10collective13CollectiveMmaINS1_34MainloopSm90TmaGmmaWarpSpecializedILi3ENS5_IJNS4_1CILi1EEENSA_ILi2EEESB_EEENS1_32KernelTmaWarpSpecializedPingpongEEENS5_IJNSA_ILi64EEENSA_ILi256EEENSA_ILi32EEEEEEaNS5_IJlSB_lEEEaSK_NS4_8TiledMMAINS4_8MMA_AtomIJNS4_4SM904GMMA27MMA_64x256x32_S32S8S8_SS_TNEEEENS4_6LayoutINS5_IJSB_SB_SB_EEENS5_IJNSA_ILi0EEEST_ST_EEEEENS5_IJNS4_10UnderscoreESW_SW_EEEEENS4_23SM90_TMA_LOAD_MULTICASTENS4_14ComposedLayoutINS4_7SwizzleILi1ELi4ELi3EEENS4_18smem_ptr_flag_bitsILi8EEENSR_INS5_IJNSA_ILi8EEESI_EEENS5_IJSI_SB_EEEEEEEvNS4_8identityENS4_13SM90_TMA_LOADES19_vS1A_EENS_8epilogue10collective6detail29Sm90TmaWarpSpecializedAdapterINS1E_15DefaultEpilogueIaSK_SK_NS1D_6thread17LinearCombinationIaLi1EiiLNS1I_9ScaleType4KindE0ELNS_15FloatRoundStyleE2EaEENS1_15EpilogueDefaultEEEEEvvEEEEvNT_6ParamsE,"",@"SHT_CUDA_INFO"
	.sectionflags	@""
	.align	4


	//----- nvinfo : EIATTR_CUDA_API_VERSION
	.align		4
        /*0000*/ 	.byte	0x04, 0x37
        /*0002*/ 	.short	(.L_21 - .L_20)
.L_20:
        /*0004*/ 	.word	0x00000082


	//----- nvinfo : EIATTR_KPARAM_INFO
	.align		4
.L_21:
        /*0008*/ 	.byte	0x04, 0x17
        /*000a*/ 	.short	(.L_23 - .L_22)
.L_22:
        /*000c*/ 	.word	0x00000000
        /*0010*/ 	.short	0x0000
        /*0012*/ 	.short	0x0070
        /*0014*/ 	.byte	0x00, 0xf0, 0x01, 0x10


	//----- nvinfo : EIATTR_SPARSE_MMA_MASK
	.align		4
.L_23:
        /*0018*/ 	.byte	0x03, 0x50
        /*001a*/ 	.short	0x0000


	//----- nvinfo : EIATTR_MAXREG_COUNT
	.align		4
        /*001c*/ 	.byte	0x03, 0x1b
        /*001e*/ 	.short	0x00a8


	//----- nvinfo : EIATTR_NUM_BARRIERS
	.align		4
        /*0020*/ 	.byte	0x02, 0x4c
        /*0022*/ 	.byte	0x01
	.zero		1


	//----- nvinfo : EIATTR_EXTERNS
	.align		4
        /*0024*/ 	.byte	0x04, 0x0f
        /*0026*/ 	.short	(.L_25 - .L_24)


	//   ....[0]....
	.align		4
.L_24:
        /*0028*/ 	.word	index@(__assertfail)


	//----- nvinfo : EIATTR_ANNOTATIONS
	.align		4
.L_25:
        /*002c*/ 	.byte	0x04, 0x55
        /*002e*/ 	.short	(.L_27 - .L_26)


	//   ....[0]....
.L_26:
        /*0030*/ 	.word	0x00000001
        /*0034*/ 	.byte	0x20, 0x0d, 0x00, 0x00, 0x01, 0x00, 0x00, 0x00, 0x40, 0x82, 0x00, 0x00, 0x01, 0x00, 0x00, 0x00
        /*0044*/ 	.byte	0xc0, 0x8e, 0x00, 0x00


	//----- nvinfo : EIATTR_MERCURY_ISA_VERSION
	.align		4
.L_27:
        /*0048*/ 	.byte	0x03, 0x5f
        /*004a*/ 	.short	0x0101


	//----- nvinfo : EIATTR_INT_WARP_WIDE_INSTR_OFFSETS
	.align		4
        /*004c*/ 	.byte	0x04, 0x31
        /*004e*/ 	.short	(.L_29 - .L_28)


	//   ....[0]....
.L_28:
        /*0050*/ 	.word	0x00000470


	//   ....[1]....
        /*0054*/ 	.word	0x000004b0


	//   ....[2]....
        /*0058*/ 	.word	0x000005f0


	//   ....[3]....
        /*005c*/ 	.word	0x00000600


	//   ....[4]....
        /*0060*/ 	.word	0x00000620


	//   ....[5]....
        /*0064*/ 	.word	0x00000640


	//   ....[6]....
        /*0068*/ 	.word	0x000006f0


	//   ....[7]....
        /*006c*/ 	.word	0x00000740


	//   ....[8]....
        /*0070*/ 	.word	0x00001cb0


	//----- nvinfo : EIATTR_COOP_GROUP_MASK_REGIDS
	.align		4
.L_29:
        /*0074*/ 	.byte	0x04, 0x29
        /*0076*/ 	.short	(.L_31 - .L_30)


	//   ....[0]....
.L_30:
        /*0078*/ 	.word	0xffffffff


	//   ....[1]....
        /*007c*/ 	.word	0xffffffff


	//   ....[2]....
        /*0080*/ 	.word	0xffffffff


	//   ....[3]....
        /*0084*/ 	.word	0xffffffff


	//   ....[4]....
        /*0088*/ 	.word	0xffffffff


	//   ....[5]....
        /*008c*/ 	.word	0xffffffff


	//   ....[6]....
        /*0090*/ 	.word	0xffffffff


	//----- nvinfo : EIATTR_COOP_GROUP_INSTR_OFFSETS
	.align		4
.L_31:
        /*0094*/ 	.byte	0x04, 0x28
        /*0096*/ 	.short	(.L_33 - .L_32)


	//   ....[0]....
.L_32:
        /*0098*/ 	.word	0x00000070


	//   ....[1]....
        /*009c*/ 	.word	0x00000080


	//   ....[2]....
        /*00a0*/ 	.word	0x00000140


	//   ....[3]....
        /*00a4*/ 	.word	0x000002b0


	//   ....[4]....
        /*00a8*/ 	.word	0x000002f0


	//   ....[5]....
        /*00ac*/ 	.word	0x00000790


	//   ....[6]....
        /*00b0*/ 	.word	0x000008c0


	//----- nvinfo : EIATTR_REG_RECONFIG
	.align		4
.L_33:
        /*00b4*/ 	.byte	0x01, 0x54
	.zero		2


	//----- nvinfo : EIATTR_SYSCALL_OFFSETS
	.align		4
        /*00b8*/ 	.byte	0x04, 0x46
        /*00ba*/ 	.short	(.L_35 - .L_34)


	//   ....[0]....
.L_34:
        /*00bc*/ 	.word	0x00001740


	//----- nvinfo : EIATTR_MBARRIER_INSTR_OFFSETS
	.align		4
.L_35:
        /*00c0*/ 	.byte	0x04, 0x39
        /*00c2*/ 	.short	(.L_37 - .L_36)


	//   ....[0]....
.L_36:
        /*00c4*/ 	.word	0x00000240
        /*00c8*/ 	.word	0x000000ff
        /*00cc*/ 	.word	0x00000000
        /*00d0*/ 	.short	0x0100
        /*00d2*/ 	.byte	0x08
	.zero		1


	//   ....[1]....
        /*00d4*/ 	.word	0x00000250
        /*00d8*/ 	.word	0x000000ff
        /*00dc*/ 	.word	0x00000018
        /*00e0*/ 	.short	0x0100
        /*00e2*/ 	.byte	0x08
	.zero		1


	//   ....[2]....
        /*00e4*/ 	.word	0x00000260
        /*00e8*/ 	.word	0x000000ff
        /*00ec*/ 	.word	0x00000008
        /*00f0*/ 	.short	0x0100
        /*00f2*/ 	.byte	0x08
	.zero		1


	//   ....[3]....
        /*00f4*/ 	.word	0x00000270
        /*00f8*/ 	.word	0x000000ff
        /*00fc*/ 	.word	0x00000020
        /*0100*/ 	.short	0x0100
        /*0102*/ 	.byte	0x08
	.zero		1


	//   ....[4]....
        /*0104*/ 	.word	0x00000280
        /*0108*/ 	.word	0x000000ff
        /*010c*/ 	.word	0x00000010
        /*0110*/ 	.short	0x0100
        /*0112*/ 	.byte	0x08
	.zero		1


	//   ....[5]....
        /*0114*/ 	.word	0x00000290
        /*0118*/ 	.word	0x000000ff
        /*011c*/ 	.word	0x00000028
        /*0120*/ 	.short	0x0100
        /*0122*/ 	.byte	0x08
	.zero		1


	//   ....[6]....
        /*0124*/ 	.word	0x00000770
        /*0128*/ 	.word	0x000000ff
        /*012c*/ 	.word	0x00000060
        /*0130*/ 	.short	0x0100
        /*0132*/ 	.byte	0x08
	.zero		1


	//   ....[7]....
        /*0134*/ 	.word	0x00000810
        /*0138*/ 	.word	0x000000ff
        /*013c*/ 	.word	0x00000068
        /*0140*/ 	.short	0x0100
        /*0142*/ 	.byte	0x08
	.zero		1


	//   ....[8]....
        /*0144*/ 	.word	0x00000840
        /*0148*/ 	.word	0x000000ff
        /*014c*/ 	.word	0x00000040
        /*0150*/ 	.short	0x0100
        /*0152*/ 	.byte	0x09
	.zero		1


	//   ....[9]....
        /*0154*/ 	.word	0x00000850
        /*0158*/ 	.word	0x000000ff
        /*015c*/ 	.word	0x00000048
        /*0160*/ 	.short	0x0100
        /*0162*/ 	.byte	0x09
	.zero		1


	//   ....[10]....
        /*0164*/ 	.word	0x00000860
        /*0168*/ 	.word	0x000000ff
        /*016c*/ 	.word	0x00000050
        /*0170*/ 	.short	0x0100
        /*0172*/ 	.byte	0x09
	.zero		1


	//   ....[11]....
        /*0174*/ 	.word	0x00000870
        /*0178*/ 	.word	0x000000ff
        /*017c*/ 	.word	0x00000058
        /*0180*/ 	.short	0x0100
        /*0182*/ 	.byte	0x09
	.zero		1


	//   ....[12]....
        /*0184*/ 	.word	0x00001620
        /*0188*/ 	.word	0x000000a1
        /*018c*/ 	.word	0x00000000
        /*0190*/ 	.short	0x010a
        /*0192*/ 	.byte	0x2a
	.zero		1


	//   ....[13]....
        /*0194*/ 	.word	0x000017d0
        /*0198*/ 	.word	0x00000003
        /*019c*/ 	.word	0x00000000
        /*01a0*/ 	.short	0x010a
        /*01a2*/ 	.byte	0x3f
	.zero		1


	//   ....[14]....
        /*01a4*/ 	.word	0x00001830
        /*01a8*/ 	.word	0x00000003
        /*01ac*/ 	.word	0x00000000
        /*01b0*/ 	.short	0x010a
        /*01b2*/ 	.byte	0x3f
	.zero		1


	//   ....[15]....
        /*01b4*/ 	.word	0x00001a20
        /*01b8*/ 	.word	0x000000ff
        /*01bc*/ 	.word	0x00000000
        /*01c0*/ 	.short	0x010a
        /*01c2*/ 	.byte	0x04
	.zero		1


	//   ....[16]....
        /*01c4*/ 	.word	0x00001a60
        /*01c8*/ 	.word	0x000000ff
        /*01cc*/ 	.word	0x00000000
        /*01d0*/ 	.short	0x010a
        /*01d2*/ 	.byte	0x04
	.zero		1


	//   ....[17]....
        /*01d4*/ 	.word	0x00001b50
        /*01d8*/ 	.word	0x00000005
        /*01dc*/ 	.word	0x00000000
        /*01e0*/ 	.short	0x0101
        /*01e2*/ 	.byte	0x3f
	.zero		1


	//   ....[18]....
        /*01e4*/ 	.word	0x00001c50
        /*01e8*/ 	.word	0x000000a0
        /*01ec*/ 	.word	0x00000000
        /*01f0*/ 	.short	0x0101
        /*01f2*/ 	.byte	0x2d
	.zero		1


	//   ....[19]....
        /*01f4*/ 	.word	0x00001d50
        /*01f8*/ 	.word	0x00000003
        /*01fc*/ 	.word	0x00000000
        /*0200*/ 	.short	0x0101
        /*0202*/ 	.byte	0x3f
	.zero		1


	//   ....[20]....
        /*0204*/ 	.word	0x00001e10
        /*0208*/ 	.word	0x000000a1
        /*020c*/ 	.word	0x00000010
        /*0210*/ 	.short	0x010a
        /*0212*/ 	.byte	0x2a
	.zero		1


	//   ....[21]....
        /*0214*/ 	.word	0x00008260
        /*0218*/ 	.word	0x000000a2
        /*021c*/ 	.word	0x00000000
        /*0220*/ 	.short	0x0101
        /*0222*/ 	.byte	0x2d
	.zero		1


	//   ....[22]....
        /*0224*/ 	.word	0x00008c10
        /*0228*/ 	.word	0x0000000d
        /*022c*/ 	.word	0x00000018
        /*0230*/ 	.short	0x010a
        /*0232*/ 	.byte	0x3f
	.zero		1


	//   ....[23]....
        /*0234*/ 	.word	0x00008fd0
        /*0238*/ 	.word	0x00000005
        /*023c*/ 	.word	0x00000068
        /*0240*/ 	.short	0x0101
        /*0242*/ 	.byte	0x3f
	.zero		1


	//   ....[24]....
        /*0244*/ 	.word	0x00009760
        /*0248*/ 	.word	0x00000007
        /*024c*/ 	.word	0x00000000
        /*0250*/ 	.short	0x010a
        /*0252*/ 	.byte	0x3f
	.zero		1


	//   ....[25]....
        /*0254*/ 	.word	0x000097e0
        /*0258*/ 	.word	0x00000006
        /*025c*/ 	.word	0x00000000
        /*0260*/ 	.short	0x010a
        /*0262*/ 	.byte	0x3f
	.zero		1


	//   ....[26]....
        /*0264*/ 	.word	0x00009870
        /*0268*/ 	.word	0x00000003
        /*026c*/ 	.word	0x00000000
        /*0270*/ 	.short	0x010a
        /*0272*/ 	.byte	0x3f
	.zero		1


	//   ....[27]....
        /*0274*/ 	.word	0x000098d0
        /*0278*/ 	.word	0x0000009f
        /*027c*/ 	.word	0x00000000
        /*0280*/ 	.short	0x010a
        /*0282*/ 	.byte	0x3f
	.zero		1


	//   ....[28]....
        /*0284*/ 	.word	0x00009920
        /*0288*/ 	.word	0x00000003
        /*028c*/ 	.word	0x00000000
        /*0290*/ 	.short	0x010a
        /*0292*/ 	.byte	0x3f
	.zero		1


	//   ....[29]....
        /*0294*/ 	.word	0x00009980
        /*0298*/ 	.word	0x00000005
        /*029c*/ 	.word	0x00000000
        /*02a0*/ 	.short	0x010a
        /*02a2*/ 	.byte	0x3f
	.zero		1


	//   ....[30]....
        /*02a4*/ 	.word	0x000099d0
        /*02a8*/ 	.word	0x0000009f
        /*02ac*/ 	.word	0x00000010
        /*02b0*/ 	.short	0x010a
        /*02b2*/ 	.byte	0x3f
	.zero		1


	//   ....[31]....
        /*02b4*/ 	.word	0x00009aa0
        /*02b8*/ 	.word	0x0000000d
        /*02bc*/ 	.word	0x00000018
        /*02c0*/ 	.short	0x010a
        /*02c2*/ 	.byte	0x3f
	.zero		1


	//   ....[32]....
        /*02c4*/ 	.word	0x00009b70
        /*02c8*/ 	.word	0x00000007
        /*02cc*/ 	.word	0x00000000
        /*02d0*/ 	.short	0x010a
        /*02d2*/ 	.byte	0x3f
	.zero		1


	//   ....[33]....
        /*02d4*/ 	.word	0x00009bc0
        /*02d8*/ 	.word	0x00000006
        /*02dc*/ 	.word	0x00000000
        /*02e0*/ 	.short	0x010a
        /*02e2*/ 	.byte	0x3f
	.zero		1


	//----- nvinfo : EIATTR_NUM_MBARRIERS
	.align		4
.L_37:
        /*02e4*/ 	.byte	0x03, 0x38
        /*02e6*/ 	.short	0x000c


	//----- nvinfo : EIATTR_EXIT_INSTR_OFFSETS
	.align		4
        /*02e8*/ 	.byte	0x04, 0x1c
        /*02ea*/ 	.short	(.L_39 - .L_38)


	//   ....[0]....
.L_38:
        /*02ec*/ 	.word	0x00001360


	//   ....[1]....
        /*02f0*/ 	.word	0x000013c0


	//   ....[2]....
        /*02f4*/ 	.word	0x000088f0


	//   ....[3]....
        /*02f8*/ 	.word	0x00008920


	//   ....[4]....
        /*02fc*/ 	.word	0x000098c0


	//----- nvinfo : EIATTR_MAX_THREADS
	.align		4
.L_39:
        /*0300*/ 	.byte	0x04, 0x05
        /*0302*/ 	.short	(.L_41 - .L_40)
.L_40:
        /*0304*/ 	.word	0x00000180
        /*0308*/ 	.word	0x00000001
        /*030c*/ 	.word	0x00000001


	//----- nvinfo : EIATTR_CRS_STACK_SIZE
	.align		4
.L_41:
        /*0310*/ 	.byte	0x04, 0x1e
        /*0312*/ 	.short	(.L_43 - .L_42)
.L_42:
        /*0314*/ 	.word	0x00000000


	//----- nvinfo : EIATTR_CBANK_PARAM_SIZE
	.align		4
.L_43:
        /*0318*/ 	.byte	0x03, 0x19
        /*031a*/ 	.short	0x0470


	//----- nvinfo : EIATTR_PARAM_CBANK
	.align		4
        /*031c*/ 	.byte	0x04, 0x0a
        /*031e*/ 	.short	(.L_45 - .L_44)
	.align		4
.L_44:
        /*0320*/ 	.word	index@(.nv.constant0._ZN7cutlass13device_kernelINS_4gemm6kernel13GemmUniversalIN4cute5tupleIJiiiiEEENS1_10collective13CollectiveMmaINS1_34MainloopSm90TmaGmmaWarpSpecializedILi3ENS5_IJNS4_1CILi1EEENSA_ILi2EEESB_EEENS1_32KernelTmaWarpSpecializedPingpongEEENS5_IJNSA_ILi64EEENSA_ILi256EEENSA_ILi32EEEEEEaNS5_IJlSB_lEEEaSK_NS4_8TiledMMAINS4_8MMA_AtomIJNS4_4SM904GMMA27MMA_64x256x32_S32S8S8_SS_TNEEEENS4_6LayoutINS5_IJSB_SB_SB_EEENS5_IJNSA_ILi0EEEST_ST_EEEEENS5_IJNS4_10UnderscoreESW_SW_EEEEENS4_23SM90_TMA_LOAD_MULTICASTENS4_14ComposedLayoutINS4_7SwizzleILi1ELi4ELi3EEENS4_18smem_ptr_flag_bitsILi8EEENSR_INS5_IJNSA_ILi8EEESI_EEENS5_IJSI_SB_EEEEEEEvNS4_8identityENS4_13SM90_TMA_LOADES19_vS1A_EENS_8epilogue10collective6detail29Sm90TmaWarpSpecializedAdapterINS1E_15DefaultEpilogueIaSK_SK_NS1D_6thread17LinearCombinationIaLi1EiiLNS1I_9ScaleType4KindE0ELNS_15FloatRoundStyleE2EaEENS1_15EpilogueDefaultEEEEEvvEEEEvNT_6ParamsE)
        /*0324*/ 	.short	0x0210
        /*0326*/ 	.short	0x0470


	//----- nvinfo : EIATTR_SW_WAR
	.align		4
.L_45:
        /*0328*/ 	.byte	0x04, 0x36
        /*032a*/ 	.short	(.L_47 - .L_46)
.L_46:
        /*032c*/ 	.word	0x00000008
.L_47:


//--------------------- .nv.callgraph             --------------------------
	.section	.nv.callgraph,"",@"SHT_CUDA_CALLGRAPH"
	.align	4
	.sectionentsize	8
	.align		4
        /*0000*/ 	.word	0x00000000
	.align		4
        /*0004*/ 	.word	0xffffffff
	.align		4
        /*0008*/ 	.word	index@(_ZN7cutlass13device_kernelINS_4gemm6kernel13GemmUniversalIN4cute5tupleIJiiiiEEENS1_10collective13CollectiveMmaINS1_34MainloopSm90TmaGmmaWarpSpecializedILi3ENS5_IJNS4_1CILi1EEENSA_ILi2EEESB_EEENS1_32KernelTmaWarpSpecializedPingpongEEENS5_IJNSA_ILi64EEENSA_ILi256EEENSA_ILi32EEEEEEaNS5_IJlSB_lEEEaSK_NS4_8TiledMMAINS4_8MMA_AtomIJNS4_4SM904GMMA27MMA_64x256x32_S32S8S8_SS_TNEEEENS4_6LayoutINS5_IJSB_SB_SB_EEENS5_IJNSA_ILi0EEEST_ST_EEEEENS5_IJNS4_10UnderscoreESW_SW_EEEEENS4_23SM90_TMA_LOAD_MULTICASTENS4_14ComposedLayoutINS4_7SwizzleILi1ELi4ELi3EEENS4_18smem_ptr_flag_bitsILi8EEENSR_INS5_IJNSA_ILi8EEESI_EEENS5_IJSI_SB_EEEEEEEvNS4_8identityENS4_13SM90_TMA_LOADES19_vS1A_EENS_8epilogue10collective6detail29Sm90TmaWarpSpecializedAdapterINS1E_15DefaultEpilogueIaSK_SK_NS1D_6thread17LinearCombinationIaLi1EiiLNS1I_9ScaleType4KindE0ELNS_15FloatRoundStyleE2EaEENS1_15EpilogueDefaultEEEEEvvEEEEvNT_6ParamsE)
	.align		4
        /*000c*/ 	.word	index@(__assertfail)
	.align		4
        /*0010*/ 	.word	0x00000000
	.align		4
        /*0014*/ 	.word	0xfffffffe
	.align		4
        /*0018*/ 	.word	0x00000000
	.align		4
        /*001c*/ 	.word	0xfffffffd
	.align		4
        /*0020*/ 	.word	0x00000000
	.align		4
        /*0024*/ 	.word	0xfffffffc


//--------------------- .nv.constant4             --------------------------
	.section	.nv.constant4,"a",@progbits
	.align	8
	.align		8
.nv.constant4:
        /*0000*/ 	.dword	__assertfail
	.align		8
        /*0008*/ 	.dword	__unnamed_1
	.align		8
        /*0010*/ 	.dword	_ZN39_INTERNAL_845fa6d0_4_k_cu_bfef037a_43144cuda3std3__45__cpo5beginE
	.align		8
        /*0018*/ 	.dword	_ZN39_INTERNAL_845fa6d0_4_k_cu_bfef037a_43144cuda3std3__45__cpo3endE
	.align		8
        /*0020*/ 	.dword	_ZN39_INTERNAL_845fa6d0_4_k_cu_bfef037a_43144cuda3std3__45__cpo6cbeginE
	.align		8
        /*0028*/ 	.dword	_ZN39_INTERNAL_845fa6d0_4_k_cu_bfef037a_43144cuda3std3__45__cpo4cendE
	.align		8
        /*0030*/ 	.dword	_ZN39_INTERNAL_845fa6d0_4_k_cu_bfef037a_43144cuda3std3__441_GLOBAL__N__845fa6d0_4_k_cu_bfef037a_43146ignoreE
	.align		8
        /*0038*/ 	.dword	_ZN39_INTERNAL_845fa6d0_4_k_cu_bfef037a_43144cuda3std3__419piecewise_constructE
	.align		8
        /*0040*/ 	.dword	_ZN39_INTERNAL_845fa6d0_4_k_cu_bfef037a_43144cuda3std3__48in_placeE
	.align		8
        /*0048*/ 	.dword	_ZN39_INTERNAL_845fa6d0_4_k_cu_bfef037a_43144cuda3std6ranges3__45__cpo4swapE
	.align		8
        /*0050*/ 	.dword	_ZN39_INTERNAL_845fa6d0_4_k_cu_bfef037a_43144cuda3std6ranges3__45__cpo9iter_moveE
	.align		8
        /*0058*/ 	.dword	_ZN39_INTERNAL_845fa6d0_4_k_cu_bfef037a_43144cute7productE
	.align		8
        /*0060*/ 	.dword	_ZN39_INTERNAL_845fa6d0_4_k_cu_bfef037a_43144cute1_E
	.align		8
        /*0068*/ 	.dword	$str$22
	.align		8
        /*0070*/ 	.dword	$str$23


//--------------------- .text._ZN7cutlass13device_kernelINS_4gemm6kernel13GemmUniversalIN4cute5tupleIJiiiiEEENS1_10collective13CollectiveMmaINS1_34MainloopSm90TmaGmmaWarpSpecializedILi3ENS5_IJNS4_1CILi1EEENSA_ILi2EEESB_EEENS1_32KernelTmaWarpSpecializedPingpongEEENS5_IJNSA_ILi64EEENSA_ILi256EEENSA_ILi32EEEEEEaNS5_IJlSB_lEEEaSK_NS4_8TiledMMAINS4_8MMA_AtomIJNS4_4SM904GMMA27MMA_64x256x32_S32S8S8_SS_TNEEEENS4_6LayoutINS5_IJSB_SB_SB_EEENS5_IJNSA_ILi0EEEST_ST_EEEEENS5_IJNS4_10UnderscoreESW_SW_EEEEENS4_23SM90_TMA_LOAD_MULTICASTENS4_14ComposedLayoutINS4_7SwizzleILi1ELi4ELi3EEENS4_18smem_ptr_flag_bitsILi8EEENSR_INS5_IJNSA_ILi8EEESI_EEENS5_IJSI_SB_EEEEEEEvNS4_8identityENS4_13SM90_TMA_LOADES19_vS1A_EENS_8epilogue10collective6detail29Sm90TmaWarpSpecializedAdapterINS1E_15DefaultEpilogueIaSK_SK_NS1D_6thread17LinearCombinationIaLi1EiiLNS1I_9ScaleType4KindE0ELNS_15FloatRoundStyleE2EaEENS1_15EpilogueDefaultEEEEEvvEEEEvNT_6ParamsE --------------------------
	.section	.text._ZN7cutlass13device_kernelINS_4gemm6kernel13GemmUniversalIN4cute5tupleIJiiiiEEENS1_10collective13CollectiveMmaINS1_34MainloopSm90TmaGmmaWarpSpecializedILi3ENS5_IJNS4_1CILi1EEENSA_ILi2EEESB_EEENS1_32KernelTmaWarpSpecializedPingpongEEENS5_IJNSA_ILi64EEENSA_ILi256EEENSA_ILi32EEEEEEaNS5_IJlSB_lEEEaSK_NS4_8TiledMMAINS4_8MMA_AtomIJNS4_4SM904GMMA27MMA_64x256x32_S32S8S8_SS_TNEEEENS4_6LayoutINS5_IJSB_SB_SB_EEENS5_IJNSA_ILi0EEEST_ST_EEEEENS5_IJNS4_10UnderscoreESW_SW_EEEEENS4_23SM90_TMA_LOAD_MULTICASTENS4_14ComposedLayoutINS4_7SwizzleILi1ELi4ELi3EEENS4_18smem_ptr_flag_bitsILi8EEENSR_INS5_IJNSA_ILi8EEESI_EEENS5_IJSI_SB_EEEEEEEvNS4_8identityENS4_13SM90_TMA_LOADES19_vS1A_EENS_8epilogue10collective6detail29Sm90TmaWarpSpecializedAdapterINS1E_15DefaultEpilogueIaSK_SK_NS1D_6thread17LinearCombinationIaLi1EiiLNS1I_9ScaleType4KindE0ELNS_15FloatRoundStyleE2EaEENS1_15EpilogueDefaultEEEEEvvEEEEvNT_6ParamsE,"ax",@progbits
	.align	128
.text._ZN7cutlass13device_kernelINS_4gemm6kernel13GemmUniversalIN4cute5tupleIJiiiiEEENS1_10collective13CollectiveMmaINS1_34MainloopSm90TmaGmmaWarpSpecializedILi3ENS5_IJNS4_1CILi1EEENSA_ILi2EEESB_EEENS1_32KernelTmaWarpSpecializedPingpongEEENS5_IJNSA_ILi64EEENSA_ILi256EEENSA_ILi32EEEEEEaNS5_IJlSB_lEEEaSK_NS4_8TiledMMAINS4_8MMA_AtomIJNS4_4SM904GMMA27MMA_64x256x32_S32S8S8_SS_TNEEEENS4_6LayoutINS5_IJSB_SB_SB_EEENS5_IJNSA_ILi0EEEST_ST_EEEEENS5_IJNS4_10UnderscoreESW_SW_EEEEENS4_23SM90_TMA_LOAD_MULTICASTENS4_14ComposedLayoutINS4_7SwizzleILi1ELi4ELi3EEENS4_18smem_ptr_flag_bitsILi8EEENSR_INS5_IJNSA_ILi8EEESI_EEENS5_IJSI_SB_EEEEEEEvNS4_8identityENS4_13SM90_TMA_LOADES19_vS1A_EENS_8epilogue10collective6detail29Sm90TmaWarpSpecializedAdapterINS1E_15DefaultEpilogueIaSK_SK_NS1D_6thread17LinearCombinationIaLi1EiiLNS1I_9ScaleType4KindE0ELNS_15FloatRoundStyleE2EaEENS1_15EpilogueDefaultEEEEEvvEEEEvNT_6ParamsE:
        .type           _ZN7cutlass13device_kernelINS_4gemm6kernel13GemmUniversalIN4cute5tupleIJiiiiEEENS1_10collective13CollectiveMmaINS1_34MainloopSm90TmaGmmaWarpSpecializedILi3ENS5_IJNS4_1CILi1EEENSA_ILi2EEESB_EEENS1_32KernelTmaWarpSpecializedPingpongEEENS5_IJNSA_ILi64EEENSA_ILi256EEENSA_ILi32EEEEEEaNS5_IJlSB_lEEEaSK_NS4_8TiledMMAINS4_8MMA_AtomIJNS4_4SM904GMMA27MMA_64x256x32_S32S8S8_SS_TNEEEENS4_6LayoutINS5_IJSB_SB_SB_EEENS5_IJNSA_ILi0EEEST_ST_EEEEENS5_IJNS4_10UnderscoreESW_SW_EEEEENS4_23SM90_TMA_LOAD_MULTICASTENS4_14ComposedLayoutINS4_7SwizzleILi1ELi4ELi3EEENS4_18smem_ptr_flag_bitsILi8EEENSR_INS5_IJNSA_ILi8EEESI_EEENS5_IJSI_SB_EEEEEEEvNS4_8identityENS4_13SM90_TMA_LOADES19_vS1A_EENS_8epilogue10collective6detail29Sm90TmaWarpSpecializedAdapterINS1E_15DefaultEpilogueIaSK_SK_NS1D_6thread17LinearCombinationIaLi1EiiLNS1I_9ScaleType4KindE0ELNS_15FloatRoundStyleE2EaEENS1_15EpilogueDefaultEEEEEvvEEEEvNT_6ParamsE,@function
        .size           _ZN7cutlass13device_kernelINS_4gemm6kernel13GemmUniversalIN4cute5tupleIJiiiiEEENS1_10collective13CollectiveMmaINS1_34MainloopSm90TmaGmmaWarpSpecializedILi3ENS5_IJNS4_1CILi1EEENSA_ILi2EEESB_EEENS1_32KernelTmaWarpSpecializedPingpongEEENS5_IJNSA_ILi64EEENSA_ILi256EEENSA_ILi32EEEEEEaNS5_IJlSB_lEEEaSK_NS4_8TiledMMAINS4_8MMA_AtomIJNS4_4SM904GMMA27MMA_64x256x32_S32S8S8_SS_TNEEEENS4_6LayoutINS5_IJSB_SB_SB_EEENS5_IJNSA_ILi0EEEST_ST_EEEEENS5_IJNS4_10UnderscoreESW_SW_EEEEENS4_23SM90_TMA_LOAD_MULTICASTENS4_14ComposedLayoutINS4_7SwizzleILi1ELi4ELi3EEENS4_18smem_ptr_flag_bitsILi8EEENSR_INS5_IJNSA_ILi8EEESI_EEENS5_IJSI_SB_EEEEEEEvNS4_8identityENS4_13SM90_TMA_LOADES19_vS1A_EENS_8epilogue10collective6detail29Sm90TmaWarpSpecializedAdapterINS1E_15DefaultEpilogueIaSK_SK_NS1D_6thread17LinearCombinationIaLi1EiiLNS1I_9ScaleType4KindE0ELNS_15FloatRoundStyleE2EaEENS1_15EpilogueDefaultEEEEEvvEEEEvNT_6ParamsE,(.L_x_331 - _ZN7cutlass13device_kernelINS_4gemm6kernel13GemmUniversalIN4cute5tupleIJiiiiEEENS1_10collective13CollectiveMmaINS1_34MainloopSm90TmaGmmaWarpSpecializedILi3ENS5_IJNS4_1CILi1EEENSA_ILi2EEESB_EEENS1_32KernelTmaWarpSpecializedPingpongEEENS5_IJNSA_ILi64EEENSA_ILi256EEENSA_ILi32EEEEEEaNS5_IJlSB_lEEEaSK_NS4_8TiledMMAINS4_8MMA_AtomIJNS4_4SM904GMMA27MMA_64x256x32_S32S8S8_SS_TNEEEENS4_6LayoutINS5_IJSB_SB_SB_EEENS5_IJNSA_ILi0EEEST_ST_EEEEENS5_IJNS4_10UnderscoreESW_SW_EEEEENS4_23SM90_TMA_LOAD_MULTICASTENS4_14ComposedLayoutINS4_7SwizzleILi1ELi4ELi3EEENS4_18smem_ptr_flag_bitsILi8EEENSR_INS5_IJNSA_ILi8EEESI_EEENS5_IJSI_SB_EEEEEEEvNS4_8identityENS4_13SM90_TMA_LOADES19_vS1A_EENS_8epilogue10collective6detail29Sm90TmaWarpSpecializedAdapterINS1E_15DefaultEpilogueIaSK_SK_NS1D_6thread17LinearCombinationIaLi1EiiLNS1I_9ScaleType4KindE0ELNS_15FloatRoundStyleE2EaEENS1_15EpilogueDefaultEEEEEvvEEEEvNT_6ParamsE)
        .other          _ZN7cutlass13device_kernelINS_4gemm6kernel13GemmUniversalIN4cute5tupleIJiiiiEEENS1_10collective13CollectiveMmaINS1_34MainloopSm90TmaGmmaWarpSpecializedILi3ENS5_IJNS4_1CILi1EEENSA_ILi2EEESB_EEENS1_32KernelTmaWarpSpecializedPingpongEEENS5_IJNSA_ILi64EEENSA_ILi256EEENSA_ILi32EEEEEEaNS5_IJlSB_lEEEaSK_NS4_8TiledMMAINS4_8MMA_AtomIJNS4_4SM904GMMA27MMA_64x256x32_S32S8S8_SS_TNEEEENS4_6LayoutINS5_IJSB_SB_SB_EEENS5_IJNSA_ILi0EEEST_ST_EEEEENS5_IJNS4_10UnderscoreESW_SW_EEEEENS4_23SM90_TMA_LOAD_MULTICASTENS4_14ComposedLayoutINS4_7SwizzleILi1ELi4ELi3EEENS4_18smem_ptr_flag_bitsILi8EEENSR_INS5_IJNSA_ILi8EEESI_EEENS5_IJSI_SB_EEEEEEEvNS4_8identityENS4_13SM90_TMA_LOADES19_vS1A_EENS_8epilogue10collective6detail29Sm90TmaWarpSpecializedAdapterINS1E_15DefaultEpilogueIaSK_SK_NS1D_6thread17LinearCombinationIaLi1EiiLNS1I_9ScaleType4KindE0ELNS_15FloatRoundStyleE2EaEENS1_15EpilogueDefaultEEEEEvvEEEEvNT_6ParamsE,@"STO_CUDA_ENTRY STV_DEFAULT"
_ZN7cutlass13device_kernelINS_4gemm6kernel13GemmUniversalIN4cute5tupleIJiiiiEEENS1_10collective13CollectiveMmaINS1_34MainloopSm90TmaGmmaWarpSpecializedILi3ENS5_IJNS4_1CILi1EEENSA_ILi2EEESB_EEENS1_32KernelTmaWarpSpecializedPingpongEEENS5_IJNSA_ILi64EEENSA_ILi256EEENSA_ILi32EEEEEEaNS5_IJlSB_lEEEaSK_NS4_8TiledMMAINS4_8MMA_AtomIJNS4_4SM904GMMA27MMA_64x256x32_S32S8S8_SS_TNEEEENS4_6LayoutINS5_IJSB_SB_SB_EEENS5_IJNSA_ILi0EEEST_ST_EEEEENS5_IJNS4_10UnderscoreESW_SW_EEEEENS4_23SM90_TMA_LOAD_MULTICASTENS4_14ComposedLayoutINS4_7SwizzleILi1ELi4ELi3EEENS4_18smem_ptr_flag_bitsILi8EEENSR_INS5_IJNSA_ILi8EEESI_EEENS5_IJSI_SB_EEEEEEEvNS4_8identityENS4_13SM90_TMA_LOADES19_vS1A_EENS_8epilogue10collective6detail29Sm90TmaWarpSpecializedAdapterINS1E_15DefaultEpilogueIaSK_SK_NS1D_6thread17LinearCombinationIaLi1EiiLNS1I_9ScaleType4KindE0ELNS_15FloatRoundStyleE2EaEENS1_15EpilogueDefaultEEEEEvvEEEEvNT_6ParamsE:
[----:B------:R-:W0:Y:S02]  /*0000*/  LDC R1, c[0x0][0x28] ;  /* 0x00000a00ff017b82 */ /* 0x000e240000000800 */
[----:B0-----:R-:W-:Y:S01]  /*0010*/  VIADD R1, R1, 0xfffffff8 ;  /* 0xfffffff801017836 */ /* 0x001fe20000000000 */
[----:B------:R-:W0:Y:S01]  /*0020*/  S2R R4, SR_TID.X ;  /* 0x0000000000047919 */ /* 0x000e220000002100 */
[----:B------:R-:W-:Y:S01]  /*0030*/  ELECT P0, URZ, PT ;  /* 0x00000000003f782f */ /* 0x000fe20003800000 */
[----:B------:R-:W-:Y:S01]  /*0040*/  BSSY B0, `(.L_x_0) ;  /* 0x000000f000007945 */ /* 0x000fe20003800000 */
[--C-:B0-----:R-:W-:Y:S02]  /*0050*/  SHF.R.U32.HI R2, RZ, 0x5, R4.reuse ;  /* 0x00000005ff027819 */ /* 0x101fe40000011604 */
[----:B------:R-:W-:-:S03]  /*0060*/  SHF.R.U32.HI R7, RZ, 0x7, R4 ;  /* 0x00000007ff077819 */ /* 0x000fc60000011604 */
[----:B------:R-:W0:Y:S04]  /*0070*/  SHFL.IDX PT, R5, R2, RZ, 0x1f ;  /* 0x00001fff02057589 */ /* 0x000e2800000e0000 */
[----:B------:R1:W2:Y:S01]  /*0080*/  SHFL.IDX PT, R10, R7, RZ, 0x1f ;  /* 0x00001fff070a7589 */ /* 0x0002a200000e0000 */
[----:B0-----:R-:W-:-:S13]  /*0090*/  ISETP.NE.OR P0, PT, R5, RZ, !P0 ;  /* 0x000000ff0500720c */ /* 0x001fda0004705670 */
[----:B-12---:R-:W-:Y:S05]  /*00a0*/  @P0 BRA `(.L_x_1) ;  /* 0x0000000000200947 */ /* 0x006fea0003800000 */
[----:B------:R-:W-:Y:S02]  /*00b0*/  ULDC.64 UR4, c[0x0][0x198] ;  /* 0x0000660000047ab9 */ /* 0x000fe40000000a00 */
[----:B------:R-:W-:Y:S02]  /*00c0*/  UIADD3 UR6, UP0, UR4, 0xf0, URZ ;  /* 0x000000f004067890 */ /* 0x000fe4000ff1e03f */
[----:B------:R-:W-:Y:S02]  /*00d0*/  UIADD3 UR4, UP1, UR4, 0x1f0, URZ ;  /* 0x000001f004047890 */ /* 0x000fe4000ff3e03f */
[----:B------:R-:W-:Y:S02]  /*00e0*/  UIADD3.X UR7, URZ, UR5, URZ, UP0, !UPT ;  /* 0x000000053f077290 */ /* 0x000fe400087fe43f */
[----:B------:R-:W-:-:S07]  /*00f0*/  UIADD3.X UR5, URZ, UR5, URZ, UP1, !UPT ;  /* 0x000000053f057290 */ /* 0x000fce0008ffe43f */
[----:B------:R0:W-:Y:S02]  /*0100*/  UTMACCTL.PF [UR6] ;  /* 0x00000000060079b9 */ /* 0x0001e40008040000 */
[----:B------:R0:W-:Y:S02]  /*0110*/  UTMACCTL.PF [UR4] ;  /* 0x00000000040079b9 */ /* 0x0001e40008040000 */
[----:B0-----:R-:W-:Y:S01]  /*0120*/  NOP ;  /* 0x0000000000007918 */ /* 0x001fe20000000000 */
.L_x_1:
[----:B------:R-:W-:Y:S05]  /*0130*/  BSYNC B0 ;  /* 0x0000000000007941 */ /* 0x000fea0003800000 */
.L_x_0:
[----:B------:R-:W0:Y:S02]  /*0140*/  SHFL.IDX PT, R8, R2, RZ, 0x1f ;  /* 0x00001fff02087589 */ /* 0x000e2400000e0000 */
[----:B0-----:R-:W-:-:S13]  /*0150*/  ISETP.NE.AND P0, PT, R8, RZ, PT ;  /* 0x000000ff0800720c */ /* 0x001fda0003f05270 */
[----:B------:R-:W-:Y:S05]  /*0160*/  @P0 BRA `(.L_x_2) ;  /* 0x0000000000500947 */ /* 0x000fea0003800000 */
[----:B------:R-:W0:Y:S01]  /*0170*/  S2UR UR8, SR_CgaCtaId ;  /* 0x00000000000879c3 */ /* 0x000e220000008800 */
[----:B------:R-:W-:Y:S01]  /*0180*/  UMOV UR4, 0x400 ;  /* 0x0000040000047882 */ /* 0x000fe20000000000 */
[----:B------:R-:W-:Y:S01]  /*0190*/  UMOV UR5, 0x1 ;  /* 0x0000000100057882 */ /* 0x000fe20000000000 */
[----:B------:R-:W-:Y:S01]  /*01a0*/  UMOV UR6, 0x2 ;  /* 0x0000000200067882 */ /* 0x000fe20000000000 */
[----:B------:R-:W-:Y:S01]  /*01b0*/  ELECT P0, URZ, PT ;  /* 0x00000000003f782f */ /* 0x000fe20003800000 */
[----:B------:R-:W-:-:S04]  /*01c0*/  UIADD3 UR6, -UR6, 0x100000, URZ ;  /* 0x0010000006067890 */ /* 0x000fc8000fffe13f */
[----:B------:R-:W-:Y:S02]  /*01d0*/  USHF.L.U32 UR7, UR6, 0xb, URZ ;  /* 0x0000000b06077899 */ /* 0x000fe4000800063f */
[----:B------:R-:W-:Y:S02]  /*01e0*/  USHF.L.U32 UR6, UR6, 0x1, URZ ;  /* 0x0000000106067899 */ /* 0x000fe4000800063f */
[----:B0-----:R-:W-:Y:S02]  /*01f0*/  ULEA UR8, UR8, UR4, 0x18 ;  /* 0x0000000408087291 */ /* 0x001fe4000f8ec03f */
[----:B------:R-:W-:-:S04]  /*0200*/  UIADD3 UR4, -UR5, 0x100000, URZ ;  /* 0x0010000005047890 */ /* 0x000fc8000fffe13f */
[----:B------:R-:W-:Y:S02]  /*0210*/  USHF.L.U32 UR5, UR4, 0xb, URZ ;  /* 0x0000000b04057899 */ /* 0x000fe4000800063f */
[----:B------:R-:W-:Y:S01]  /*0220*/  USHF.L.U32 UR4, UR4, 0x1, URZ ;  /* 0x0000000104047899 */ /* 0x000fe2000800063f */
[----:B------:R-:W0:Y:S11]  /*0230*/  FENCE.VIEW.ASYNC.S ;  /* 0x00000000000073c6 */ /* 0x000e360000000000 */
[----:B0-----:R0:W1:Y:S01]  /*0240*/  SYNCS.EXCH.64 URZ, [UR8], UR4 ;  /* 0x00000004083f75b2 */ /* 0x0010620008000100 */
[----:B------:R0:W2:Y:S01]  /*0250*/  SYNCS.EXCH.64 URZ, [UR8+0x18], UR6 ;  /* 0x00001806083f75b2 */ /* 0x0000a20008000100 */
[----:B------:R0:W3:Y:S01]  /*0260*/  SYNCS.EXCH.64 URZ, [UR8+0x8], UR4 ;  /* 0x00000804083f75b2 */ /* 0x0000e20008000100 */
[----:B------:R0:W4:Y:S01]  /*0270*/  SYNCS.EXCH.64 URZ, [UR8+0x20], UR6 ;  /* 0x00002006083f75b2 */ /* 0x0001220008000100 */
[----:B------:R0:W0:Y:S01]  /*0280*/  SYNCS.EXCH.64 URZ, [UR8+0x10], UR4 ;  /* 0x00001004083f75b2 */ /* 0x0000220008000100 */
[----:B------:R0:W0:Y:S01]  /*0290*/  SYNCS.EXCH.64 URZ, [UR8+0x28], UR6 ;  /* 0x00002806083f75b2 */ /* 0x0000220008000100 */
[----:B------:R-:W-:Y:S01]  /*02a0*/  NOP ;  /* 0x0000000000007918 */ /* 0x000fe20000000000 */
.L_x_2:
[----:B------:R-:W5:Y:S01]  /*02b0*/  SHFL.IDX PT, R11, R2, RZ, 0x1f ;  /* 0x00001fff020b7589 */ /* 0x000f6200000e0000 */
[----:B------:R-:W1:Y:S01]  /*02c0*/  S2UR UR12, SR_CTAID.X ;  /* 0x00000000000c79c3 */ /* 0x000e620000002500 */
[----:B------:R-:W-:Y:S02]  /*02d0*/  SHF.R.S32.HI R3, RZ, 0x1f, R4 ;  /* 0x0000001fff037819 */ /* 0x000fe40000011404 */
[----:B------:R-:W-:Y:S01]  /*02e0*/  ELECT P0, URZ, PT ;  /* 0x00000000003f782f */ /* 0x000fe20003800000 */
[----:B------:R-:W2:Y:S01]  /*02f0*/  SHFL.IDX PT, R9, R2, RZ, 0x1f ;  /* 0x00001fff02097589 */ /* 0x000ea200000e0000 */
[----:B------:R-:W-:Y:S02]  /*0300*/  ELECT P1, URZ, PT ;  /* 0x00000000003f782f */ /* 0x000fe40003820000 */
[----:B------:R-:W-:Y:S01]  /*0310*/  LEA.HI R3, R3, R4, RZ, 0x7 ;  /* 0x0000000403037211 */ /* 0x000fe200078f38ff */
[----:B0-----:R-:W-:Y:S01]  /*0320*/  ULDC UR4, c[0x0][0x150] ;  /* 0x0000540000047ab9 */ /* 0x001fe20000000800 */
[----:B------:R-:W0:Y:S01]  /*0330*/  S2R R6, SR_CTAID.Y ;  /* 0x0000000000067919 */ /* 0x000e220000002600 */
[----:B------:R-:W3:Y:S01]  /*0340*/  LDC R21, c[0x0][0x148] ;  /* 0x00005200ff157b82 */ /* 0x000ee20000000800 */
[----:B------:R-:W-:Y:S01]  /*0350*/  LOP3.LUT R3, R3, 0xffffff80, RZ, 0xc0, !PT ;  /* 0xffffff8003037812 */ /* 0x000fe200078ec0ff */
[----:B------:R-:W-:Y:S01]  /*0360*/  UMOV UR11, 0x80 ;  /* 0x00000080000b7882 */ /* 0x000fe20000000000 */
[----:B------:R-:W-:Y:S01]  /*0370*/  NOP ;  /* 0x0000000000007918 */ /* 0x000fe20000000000 */
[----:B------:R-:W-:Y:S01]  /*0380*/  NOP ;  /* 0x0000000000007918 */ /* 0x000fe20000000000 */
[C---:B------:R-:W-:Y:S01]  /*0390*/  VIADD R35, R10.reuse, 0xffffffff ;  /* 0xffffffff0a237836 */ /* 0x040fe20000000000 */
[----:B------:R-:W-:Y:S01]  /*03a0*/  ISETP.NE.AND P2, PT, R10, RZ, PT ;  /* 0x000000ff0a00720c */ /* 0x000fe20003f45270 */
[----:B------:R-:W-:Y:S01]  /*03b0*/  IMAD.IADD R3, R4, 0x1, -R3 ;  /* 0x0000000104037824 */ /* 0x000fe200078e0a03 */
[----:B------:R-:W4:Y:S02]  /*03c0*/  LDC R15, c[0x0][0x140] ;  /* 0x00005000ff0f7b82 */ /* 0x000f240000000800 */
[----:B------:R-:W-:-:S02]  /*03d0*/  ISETP.GE.U32.AND P5, PT, R35, 0x2, PT ;  /* 0x000000022300780c */ /* 0x000fc40003fa6070 */
[----:B------:R-:W-:Y:S02]  /*03e0*/  SHF.R.S32.HI R0, RZ, 0x1f, R3 ;  /* 0x0000001fff007819 */ /* 0x000fe40000011403 */
[----:B-----5:R-:W-:Y:S02]  /*03f0*/  ISETP.NE.OR P0, PT, R11, RZ, !P0 ;  /* 0x000000ff0b00720c */ /* 0x020fe40004705670 */
[----:B------:R-:W5:Y:S01]  /*0400*/  LDC R14, c[0x0][0x144] ;  /* 0x00005100ff0e7b82 */ /* 0x000f620000000800 */
[----:B------:R-:W-:Y:S02]  /*0410*/  SHF.R.S32.HI R11, RZ, 0x1f, R8 ;  /* 0x0000001fff0b7819 */ /* 0x000fe40000011408 */
[----:B--2---:R-:W-:Y:S02]  /*0420*/  ISETP.NE.OR P1, PT, R9, RZ, !P1 ;  /* 0x000000ff0900720c */ /* 0x004fe40004f25670 */
[----:B------:R-:W-:Y:S02]  /*0430*/  LEA.HI R11, R11, R8, RZ, 0x2 ;  /* 0x000000080b0b7211 */ /* 0x000fe400078f10ff */
[----:B-1----:R-:W-:-:S02]  /*0440*/  I2FP.F32.U32 R13, UR12 ;  /* 0x0000000c000d7c45 */ /* 0x002fc40008201000 */
[----:B------:R-:W-:Y:S02]  /*0450*/  LOP3.LUT R11, R11, 0x3ffffffc, RZ, 0xc0, !PT ;  /* 0x3ffffffc0b0b7812 */ /* 0x000fe400078ec0ff */
[----:B------:R-:W-:Y:S01]  /*0460*/  LEA.HI R2, R0, R3, RZ, 0x3 ;  /* 0x0000000300027211 */ /* 0x000fe200078f18ff */
[----:B------:R-:W-:Y:S01]  /*0470*/  VOTEU.ALL UP0, P0 ;  /* 0x00000000003f7886 */ /* 0x000fe20000000000 */
[----:B------:R-:W-:Y:S01]  /*0480*/  FMUL R13, R13, UR4 ;  /* 0x000000040d0d7c20 */ /* 0x000fe20008400000 */
[----:B------:R-:W-:Y:S01]  /*0490*/  IMAD.IADD R11, R8, 0x1, -R11 ;  /* 0x00000001080b7824 */ /* 0x000fe200078e0a0b */
[----:B0-----:R-:W-:Y:S01]  /*04a0*/  I2FP.F32.U32 R8, R6 ;  /* 0x0000000600087245 */ /* 0x001fe20000201000 */
[----:B------:R-:W-:Y:S01]  /*04b0*/  VOTEU.ALL UP1, P1 ;  /* 0x00000000003f7886 */ /* 0x000fe20000820000 */
[----:B------:R-:W0:Y:S01]  /*04c0*/  @!UP0 S2UR UR7, SR_CgaCtaId ;  /* 0x00000000000789c3 */ /* 0x000e220000008800 */
[----:B------:R-:W-:Y:S01]  /*04d0*/  ULDC UR4, c[0x0][0x154] ;  /* 0x0000550000047ab9 */ /* 0x000fe20000000800 */
[--C-:B------:R-:W-:Y:S01]  /*04e0*/  SHF.R.S32.HI R9, RZ, 0x3, R2.reuse ;  /* 0x00000003ff097819 */ /* 0x100fe20000011402 */
[----:B------:R-:W-:Y:S01]  /*04f0*/  FMUL R8, R8, UR4 ;  /* 0x0000000408087c20 */ /* 0x000fe20008400000 */
[----:B------:R-:W-:Y:S01]  /*0500*/  SHF.R.S32.HI R12, RZ, 0x1f, R2 ;  /* 0x0000001fff0c7819 */ /* 0x000fe20000011402 */
[----:B------:R-:W1:Y:S01]  /*0510*/  F2I.U32.TRUNC.NTZ R13, R13 ;  /* 0x0000000d000d7305 */ /* 0x000e62000020f000 */
[----:B------:R-:W-:Y:S01]  /*0520*/  SHF.R.S32.HI R2, RZ, 0x1f, R5 ;  /* 0x0000001fff027819 */ /* 0x000fe20000011405 */
[----:B------:R-:W-:Y:S01]  /*0530*/  UMOV UR4, 0x20 ;  /* 0x0000002000047882 */ /* 0x000fe20000000000 */
[----:B------:R-:W2:Y:S01]  /*0540*/  @!UP1 S2UR UR10, SR_CgaCtaId ;  /* 0x00000000000a99c3 */ /* 0x000ea20000008800 */
[----:B------:R-:W-:Y:S01]  /*0550*/  LEA.HI R12, R12, R9, RZ, 0x2 ;  /* 0x000000090c0c7211 */ /* 0x000fe200078f10ff */
[----:B------:R-:W-:Y:S01]  /*0560*/  @!UP0 UMOV UR6, 0x400 ;  /* 0x0000040000068882 */ /* 0x000fe20000000000 */
[----:B------:R-:W-:Y:S01]  /*0570*/  LEA.HI R2, R2, R5, RZ, 0x2 ;  /* 0x0000000502027211 */ /* 0x000fe200078f10ff */
[----:B------:R-:W-:-:S04]  /*0580*/  @!UP0 UIADD3 UR4, -UR4, 0x100000, URZ ;  /* 0x0010000004048890 */ /* 0x000fc8000fffe13f */
[----:B------:R-:W-:Y:S02]  /*0590*/  @!UP0 USHF.L.U32 UR5, UR4, 0xb, URZ ;  /* 0x0000000b04058899 */ /* 0x000fe4000800063f */
[----:B------:R-:W-:Y:S01]  /*05a0*/  @!UP0 USHF.L.U32 UR4, UR4, 0x1, URZ ;  /* 0x0000000104048899 */ /* 0x000fe2000800063f */
[----:B------:R-:W3:Y:S01]  /*05b0*/  F2I.U32.TRUNC.NTZ R8, R8 ;  /* 0x0000000800087305 */ /* 0x000ee2000020f000 */
[----:B------:R-:W-:Y:S01]  /*05c0*/  LOP3.LUT R12, R12, 0xfffffffc, RZ, 0xc0, !PT ;  /* 0xfffffffc0c0c7812 */ /* 0x000fe200078ec0ff */
[----:B------:R-:W-:Y:S01]  /*05d0*/  @!UP1 UMOV UR9, 0x400 ;  /* 0x0000040000099882 */ /* 0x000fe20000000000 */
[----:B------:R-:W-:Y:S01]  /*05e0*/  LOP3.LUT R2, R2, 0xfffffffc, RZ, 0xc0, !PT ;  /* 0xfffffffc02027812 */ /* 0x000fe200078ec0ff */
[----:B------:R-:W-:Y:S01]  /*05f0*/  VOTEU.ALL UP2, P1 ;  /* 0x00000000003f7886 */ /* 0x000fe20000840000 */
[----:B------:R-:W-:Y:S01]  /*0600*/  VOTEU.ALL UP3, P1 ;  /* 0x00000000003f7886 */ /* 0x000fe20000860000 */
[----:B------:R-:W-:Y:S01]  /*0610*/  IMAD.IADD R12, R9, 0x1, -R12 ;  /* 0x00000001090c7824 */ /* 0x000fe200078e0a0c */
[----:B------:R-:W-:Y:S01]  /*0620*/  VOTEU.ALL UP4, P1 ;  /* 0x00000000003f7886 */ /* 0x000fe20000880000 */
[----:B------:R-:W-:Y:S01]  /*0630*/  IMAD.IADD R5, R5, 0x1, -R2 ;  /* 0x0000000105057824 */ /* 0x000fe200078e0a02 */
[----:B------:R-:W-:Y:S01]  /*0640*/  VOTEU.ALL UP5, P1 ;  /* 0x00000000003f7886 */ /* 0x000fe200008a0000 */
[----:B------:R-:W-:Y:S01]  /*0650*/  IMAD R11, R11, 0x4, R12 ;  /* 0x000000040b0b7824 */ /* 0x000fe200078e020c */
[----:B0-----:R-:W-:Y:S01]  /*0660*/  @!UP0 ULEA UR8, UR7, UR6, 0x18 ;  /* 0x0000000607088291 */ /* 0x001fe2000f8ec03f */
[----:B-1----:R-:W-:Y:S01]  /*0670*/  IMAD.MOV R13, RZ, RZ, -R13 ;  /* 0x000000ffff0d7224 */ /* 0x002fe200078e0a0d */
[----:B------:R-:W-:-:S04]  /*0680*/  @!UP1 UIADD3 UR6, -UR11, 0x100000, URZ ;  /* 0x001000000b069890 */ /* 0x000fc8000fffe13f */
[----:B------:R-:W-:Y:S02]  /*0690*/  @!UP1 USHF.L.U32 UR7, UR6, 0xb, URZ ;  /* 0x0000000b06079899 */ /* 0x000fe4000800063f */
[----:B------:R-:W-:Y:S01]  /*06a0*/  @!UP1 USHF.L.U32 UR6, UR6, 0x1, URZ ;  /* 0x0000000106069899 */ /* 0x000fe2000800063f */
[----:B------:R-:W-:Y:S01]  /*06b0*/  IMAD.SHL.U32 R154, R11, 0x4, RZ ;  /* 0x000000040b9a7824 */ /* 0x000fe200078e00ff */
[----:B------:R-:W-:Y:S01]  /*06c0*/  ISETP.NE.AND P1, PT, R5, 0x3, PT ;  /* 0x000000030500780c */ /* 0x000fe20003f25270 */
[----:B---3--:R-:W-:Y:S01]  /*06d0*/  IMAD.MOV R24, RZ, RZ, -R8 ;  /* 0x000000ffff187224 */ /* 0x008fe200078e0a08 */
[----:B----4-:R-:W-:Y:S01]  /*06e0*/  ISETP.EQ.U32.AND P3, PT, R15, 0x1, PT ;  /* 0x000000010f00780c */ /* 0x010fe20003f62070 */
[----:B------:R-:W-:Y:S01]  /*06f0*/  VOTEU.ALL UP0, P0 ;  /* 0x00000000003f7886 */ /* 0x000fe20000000000 */
[----:B--2---:R-:W-:Y:S01]  /*0700*/  @!UP1 ULEA UR9, UR10, UR9, 0x18 ;  /* 0x000000090a099291 */ /* 0x004fe2000f8ec03f */
[----:B------:R-:W-:Y:S01]  /*0710*/  IMAD R9, R21, R24, R6 ;  /* 0x0000001815097224 */ /* 0x000fe200078e0206 */
[----:B------:R-:W-:Y:S01]  /*0720*/  LOP3.LUT R154, R11, 0xc, R154, 0x78, !PT ;  /* 0x0000000c0b9a7812 */ /* 0x000fe200078e789a */
[----:B-----5:R-:W-:Y:S01]  /*0730*/  IMAD R20, R14, R13, UR12 ;  /* 0x0000000c0e147e24 */ /* 0x020fe2000f8e020d */
[----:B------:R-:W-:Y:S01]  /*0740*/  VOTEU.ALL UP1, P0 ;  /* 0x00000000003f7886 */ /* 0x000fe20000020000 */
[----:B------:R-:W-:Y:S01]  /*0750*/  LOP3.LUT P0, RZ, R3, 0x7, RZ, 0xc0, !PT ;  /* 0x0000000703ff7812 */ /* 0x000fe2000780c0ff */
[----:B------:R-:W0:Y:S02]  /*0760*/  FENCE.VIEW.ASYNC.S ;  /* 0x00000000000073c6 */ /* 0x000e240000000000 */
[----:B0-----:R0:W1:Y:S01]  /*0770*/  @!UP0 SYNCS.EXCH.64 URZ, [UR8+0x60], UR4 ;  /* 0x00006004083f85b2 */ /* 0x0010620008000100 */
[----:B------:R-:W-:Y:S01]  /*0780*/  ISETP.NE.AND P4, PT, R9, R154, PT ;  /* 0x0000009a0900720c */ /* 0x000fe20003f85270 */
[----:B------:R0:W2:Y:S01]  /*0790*/  SHFL.IDX PT, R14, R7, RZ, 0x1f ;  /* 0x00001fff070e7589 */ /* 0x0000a200000e0000 */
[----:B------:R-:W-:-:S02]  /*07a0*/  ISETP.EQ.OR P1, PT, R5, RZ, !P1 ;  /* 0x000000ff0500720c */ /* 0x000fc40004f22670 */
[----:B------:R-:W-:Y:S02]  /*07b0*/  ISETP.LT.U32.AND P0, PT, R154, 0x2, !P0 ;  /* 0x000000029a00780c */ /* 0x000fe40004701070 */
[----:B------:R-:W-:Y:S02]  /*07c0*/  ISETP.EQ.OR P4, PT, R20, RZ, !P4 ;  /* 0x000000ff1400720c */ /* 0x000fe40006782670 */
[----:B------:R-:W-:Y:S02]  /*07d0*/  ISETP.EQ.AND P1, PT, R10, RZ, P1 ;  /* 0x000000ff0a00720c */ /* 0x000fe40000f22270 */
[----:B------:R-:W-:Y:S02]  /*07e0*/  PLOP3.LUT P0, PT, P0, P4, PT, 0x80, 0x0 ;  /* 0x000000000000781c */ /* 0x000fe40000709070 */
[----:B------:R-:W-:Y:S02]  /*07f0*/  SEL R16, RZ, 0x1, !P1 ;  /* 0x00000001ff107807 */ /* 0x000fe40004800000 */
[----:B------:R-:W-:Y:S01]  /*0800*/  P2R R155, PR, RZ, 0x1 ;  /* 0x00000001ff9b7803 */ /* 0x000fe20000000000 */
[----:B------:R0:W3:Y:S01]  /*0810*/  @!UP1 SYNCS.EXCH.64 URZ, [UR8+0x68], UR4 ;  /* 0x00006804083f95b2 */ /* 0x0000e20008000100 */
[----:B------:R-:W-:Y:S01]  /*0820*/  NOP ;  /* 0x0000000000007918 */ /* 0x000fe20000000000 */
[----:B------:R-:W-:Y:S01]  /*0830*/  SEL R16, R16, 0x2, P5 ;  /* 0x0000000210107807 */ /* 0x000fe20002800000 */
[----:B------:R0:W4:Y:S01]  /*0840*/  @!UP2 SYNCS.EXCH.64 URZ, [UR9+0x40], UR6 ;  /* 0x00004006093fa5b2 */ /* 0x0001220008000100 */
[----:B------:R0:W0:Y:S01]  /*0850*/  @!UP3 SYNCS.EXCH.64 URZ, [UR9+0x48], UR6 ;  /* 0x00004806093fb5b2 */ /* 0x0000220008000100 */
[----:B------:R0:W0:Y:S01]  /*0860*/  @!UP4 SYNCS.EXCH.64 URZ, [UR9+0x50], UR6 ;  /* 0x00005006093fc5b2 */ /* 0x0000220008000100 */
[----:B------:R0:W0:Y:S01]  /*0870*/  @!UP5 SYNCS.EXCH.64 URZ, [UR9+0x58], UR6 ;  /* 0x00005806093fd5b2 */ /* 0x0000220008000100 */
[----:B------:R-:W-:Y:S01]  /*0880*/  NOP ;  /* 0x0000000000007918 */ /* 0x000fe20000000000 */
[----:B-1----:R-:W-:Y:S05]  /*0890*/  @!P3 BRA `(.L_x_3) ;  /* 0x000000000008b947 */ /* 0x002fea0003800000 */
[----:B0--34-:R-:W-:Y:S01]  /*08a0*/  UCGABAR_ARV ;  /* 0x00000000000079c7 */ /* 0x019fe20008000000 */
[----:B------:R-:W-:Y:S05]  /*08b0*/  BRA `(.L_x_4) ;  /* 0x0000000000047947 */ /* 0x000fea0003800000 */
.L_x_3:
[----:B0--34-:R-:W-:Y:S01]  /*08c0*/  NOP ;  /* 0x0000000000007918 */ /* 0x019fe20000000000 */
.L_x_4:
[----:B------:R-:W-:Y:S01]  /*08d0*/  ULDC.64 UR4, c[0x0][0x598] ;  /* 0x0001660000047ab9 */ /* 0x000fe20000000a00 */
[----:B------:R-:W-:Y:S01]  /*08e0*/  ULDC.64 UR36, c[0x0][0x208] ;  /* 0x0000820000247ab9 */ /* 0x000fe20000000a00 */
[----:B------:R-:W-:-:S04]  /*08f0*/  ISETP.NE.U32.AND P0, PT, RZ, UR4, PT ;  /* 0x00000004ff007c0c */ /* 0x000fc8000bf05070 */
[----:B------:R-:W-:-:S13]  /*0900*/  ISETP.NE.AND.EX P0, PT, RZ, UR5, PT, P0 ;  /* 0x00000005ff007c0c */ /* 0x000fda000bf05300 */
[----:B------:R-:W-:Y:S05]  /*0910*/  @!P0 BRA `(.L_x_5) ;  /* 0x00000000001c8947 */ /* 0x000fea0003800000 */
[----:B------:R-:W0:Y:S02]  /*0920*/  LDC.64 R8, c[0x0][0x598] ;  /* 0x00016600ff087b82 */ /* 0x000e240000000a00 */
[----:B0-----:R-:W3:Y:S02]  /*0930*/  LDG.E.64 R8, desc[UR36][R8.64] ;  /* 0x0000002408087981 */ /* 0x001ee4000c1e1b00 */
[----:B---3--:R-:W-:-:S04]  /*0940*/  ISETP.NE.U32.AND P0, PT, R8, RZ, PT ;  /* 0x000000ff0800720c */ /* 0x008fc80003f05070 */
[----:B------:R-:W-:-:S13]  /*0950*/  ISETP.NE.AND.EX P0, PT, R9, RZ, PT, P0 ;  /* 0x000000ff0900720c */ /* 0x000fda0003f05300 */
[----:B------:R-:W-:Y:S05]  /*0960*/  @!P0 BRA `(.L_x_5) ;  /* 0x0000000000088947 */ /* 0x000fea0003800000 */
[----:B------:R0:W5:Y:S01]  /*0970*/  LD.E R153, desc[UR36][R8.64] ;  /* 0x0000002408997980 */ /* 0x000162000c101900 */
[----:B------:R-:W-:Y:S05]  /*0980*/  BRA `(.L_x_6) ;  /* 0x0000000000247947 */ /* 0x000fea0003800000 */
.L_x_5:
[----:B------:R-:W-:Y:S02]  /*0990*/  ULDC.64 UR4, c[0x0][0x588] ;  /* 0x0001620000047ab9 */ /* 0x000fe40000000a00 */
[----:B------:R-:W-:-:S04]  /*09a0*/  ISETP.NE.U32.AND P0, PT, RZ, UR4, PT ;  /* 0x00000004ff007c0c */ /* 0x000fc8000bf05070 */
[----:B------:R-:W-:-:S13]  /*09b0*/  ISETP.NE.AND.EX P0, PT, RZ, UR5, PT, P0 ;  /* 0x00000005ff007c0c */ /* 0x000fda000bf05300 */
[----:B------:R-:W-:Y:S05]  /*09c0*/  @!P0 BRA `(.L_x_7) ;  /* 0x00000000000c8947 */ /* 0x000fea0003800000 */
[----:B------:R-:W0:Y:S02]  /*09d0*/  LDC.64 R8, c[0x0][0x588] ;  /* 0x00016200ff087b82 */ /* 0x000e240000000a00 */
[----:B0-----:R1:W5:Y:S01]  /*09e0*/  LDG.E R153, desc[UR36][R8.64] ;  /* 0x0000002408997981 */ /* 0x001362000c1e1900 */
[----:B------:R-:W-:Y:S05]  /*09f0*/  BRA `(.L_x_6) ;  /* 0x0000000000087947 */ /* 0x000fea0003800000 */
.L_x_7:
[----:B------:R-:W-:Y:S02]  /*0a00*/  ULDC UR4, c[0x0][0x580] ;  /* 0x0001600000047ab9 */ /* 0x000fe40000000800 */
[----:B------:R-:W-:-:S07]  /*0a10*/  IMAD.U32 R153, RZ, RZ, UR4 ;  /* 0x00000004ff997e24 */ /* 0x000fce000f8e00ff */
.L_x_6:
[----:B------:R-:W-:Y:S02]  /*0a20*/  ULDC.64 UR4, c[0x0][0x5a0] ;  /* 0x0001680000047ab9 */ /* 0x000fe40000000a00 */
[----:B------:R-:W-:-:S04]  /*0a30*/  ISETP.NE.U32.AND P0, PT, RZ, UR4, PT ;  /* 0x00000004ff007c0c */ /* 0x000fc8000bf05070 */
[----:B------:R-:W-:-:S13]  /*0a40*/  ISETP.NE.AND.EX P0, PT, RZ, UR5, PT, P0 ;  /* 0x00000005ff007c0c */ /* 0x000fda000bf05300 */
[----:B------:R-:W-:Y:S05]  /*0a50*/  @!P0 BRA `(.L_x_8) ;  /* 0x00000000001c8947 */ /* 0x000fea0003800000 */
[----:B01----:R-:W0:Y:S02]  /*0a60*/  LDC.64 R8, c[0x0][0x5a0] ;  /* 0x00016800ff087b82 */ /* 0x003e240000000a00 */
[----:B0-----:R-:W3:Y:S02]  /*0a70*/  LDG.E.64 R8, desc[UR36][R8.64] ;  /* 0x0000002408087981 */ /* 0x001ee4000c1e1b00 */
[----:B---3--:R-:W-:-:S04]  /*0a80*/  ISETP.NE.U32.AND P0, PT, R8, RZ, PT ;  /* 0x000000ff0800720c */ /* 0x008fc80003f05070 */
[----:B------:R-:W-:-:S13]  /*0a90*/  ISETP.NE.AND.EX P0, PT, R9, RZ, PT, P0 ;  /* 0x000000ff0900720c */ /* 0x000fda0003f05300 */
[----:B------:R-:W-:Y:S05]  /*0aa0*/  @!P0 BRA `(.L_x_8) ;  /* 0x0000000000088947 */ /* 0x000fea0003800000 */
[----:B------:R0:W5:Y:S01]  /*0ab0*/  LD.E R152, desc[UR36][R8.64] ;  /* 0x0000002408987980 */ /* 0x000162000c101900 */
[----:B------:R-:W-:Y:S05]  /*0ac0*/  BRA `(.L_x_9) ;  /* 0x0000000000247947 */ /* 0x000fea0003800000 */
.L_x_8:
[----:B------:R-:W-:Y:S02]  /*0ad0*/  ULDC.64 UR4, c[0x0][0x590] ;  /* 0x0001640000047ab9 */ /* 0x000fe40000000a00 */
[----:B------:R-:W-:-:S04]  /*0ae0*/  ISETP.NE.U32.AND P0, PT, RZ, UR4, PT ;  /* 0x00000004ff007c0c */ /* 0x000fc8000bf05070 */
[----:B------:R-:W-:-:S13]  /*0af0*/  ISETP.NE.AND.EX P0, PT, RZ, UR5, PT, P0 ;  /* 0x00000005ff007c0c */ /* 0x000fda000bf05300 */
[----:B------:R-:W-:Y:S05]  /*0b00*/  @!P0 BRA `(.L_x_10) ;  /* 0x00000000000c8947 */ /* 0x000fea0003800000 */
[----:B01----:R-:W0:Y:S02]  /*0b10*/  LDC.64 R8, c[0x0][0x590] ;  /* 0x00016400ff087b82 */ /* 0x003e240000000a00 */
[----:B0-----:R1:W5:Y:S01]  /*0b20*/  LDG.E R152, desc[UR36][R8.64] ;  /* 0x0000002408987981 */ /* 0x001362000c1e1900 */
[----:B------:R-:W-:Y:S05]  /*0b30*/  BRA `(.L_x_9) ;  /* 0x0000000000087947 */ /* 0x000fea0003800000 */
.L_x_10:
[----:B------:R-:W-:Y:S02]  /*0b40*/  ULDC UR4, c[0x0][0x584] ;  /* 0x0001610000047ab9 */ /* 0x000fe40000000800 */
[----:B------:R-:W-:-:S07]  /*0b50*/  IMAD.U32 R152, RZ, RZ, UR4 ;  /* 0x00000004ff987e24 */ /* 0x000fce000f8e00ff */
.L_x_9:
[----:B------:R-:W3:Y:S01]  /*0b60*/  LDC R2, c[0x0][0x65c] ;  /* 0x00019700ff027b82 */ /* 0x000ee20000000800 */
[----:B------:R-:W-:Y:S01]  /*0b70*/  ULDC UR6, c[0x0][0x28c] ;  /* 0x0000a30000067ab9 */ /* 0x000fe20000000800 */
[----:B------:R-:W-:Y:S01]  /*0b80*/  ISETP.NE.AND P0, PT, R10, 0x2, PT ;  /* 0x000000020a00780c */ /* 0x000fe20003f05270 */
[----:B------:R-:W-:Y:S01]  /*0b90*/  UIADD3 UR6, UR6, 0x1f, URZ ;  /* 0x0000001f06067890 */ /* 0x000fe2000fffe03f */
[----:B01----:R-:W-:Y:S01]  /*0ba0*/  IMAD.U32 R8, RZ, RZ, UR12 ;  /* 0x0000000cff087e24 */ /* 0x003fe2000f8e00ff */
[----:B------:R-:W-:Y:S01]  /*0bb0*/  UMOV UR39, URZ ;  /* 0x0000003f00277c82 */ /* 0x000fe20008000000 */
[----:B------:R-:W-:Y:S01]  /*0bc0*/  IMAD.MOV.U32 R9, RZ, RZ, RZ ;  /* 0x000000ffff097224 */ /* 0x000fe200078e00ff */
[----:B------:R-:W-:Y:S01]  /*0bd0*/  USHF.R.S32.HI UR7, URZ, 0x1f, UR6 ;  /* 0x0000001f3f077899 */ /* 0x000fe20008011406 */
[----:B------:R-:W-:Y:S01]  /*0be0*/  UMOV UR38, URZ ;  /* 0x0000003f00267c82 */ /* 0x000fe20008000000 */
[----:B------:R-:W-:Y:S02]  /*0bf0*/  ULDC.64 UR8, c[0x0][0x650] ;  /* 0x0001940000087ab9 */ /* 0x000fe40000000a00 */
[----:B------:R-:W-:-:S04]  /*0c00*/  ULEA.HI UR7, UR7, UR6, URZ, 0x5 ;  /* 0x0000000607077291 */ /* 0x000fc8000f8f283f */
[----:B------:R-:W-:Y:S01]  /*0c10*/  USHF.R.S32.HI UR40, URZ, 0x5, UR7 ;  /* 0x000000053f287899 */ /* 0x000fe20008011407 */
[----:B---3--:R-:W-:-:S13]  /*0c20*/  ISETP.NE.AND P1, PT, R2, 0x1, PT ;  /* 0x000000010200780c */ /* 0x008fda0003f25270 */
[----:B------:R-:W0:Y:S01]  /*0c30*/  @P1 LDC R19, c[0x0][0x10] ;  /* 0x00000400ff131b82 */ /* 0x000e220000000800 */
[----:B------:R-:W-:Y:S02]  /*0c40*/  @P1 IMAD.MOV.U32 R7, RZ, RZ, RZ ;  /* 0x000000ffff071224 */ /* 0x000fe400078e00ff */
[----:B------:R-:W-:-:S05]  /*0c50*/  @P1 IMAD.MOV.U32 R17, RZ, RZ, RZ ;  /* 0x000000ffff111224 */ /* 0x000fca00078e00ff */
[----:B------:R-:W1:Y:S01]  /*0c60*/  @!P1 LDC R11, c[0x0][0xc] ;  /* 0x00000300ff0b9b82 */ /* 0x000e620000000800 */
[----:B------:R-:W-:Y:S01]  /*0c70*/  ULDC UR4, c[0x0][0xc] ;  /* 0x0000030000047ab9 */ /* 0x000fe20000000800 */
[----:B------:R-:W-:Y:S02]  /*0c80*/  ULDC UR5, c[0x0][0x10] ;  /* 0x0000040000057ab9 */ /* 0x000fe40000000800 */
[----:B------:R-:W-:-:S04]  /*0c90*/  UIMAD.WIDE.U32 UR4, UR4, UR5, URZ ;  /* 0x00000005040472a5 */ /* 0x000fc8000f8e003f */
[----:B------:R-:W3:Y:S01]  /*0ca0*/  LDC R2, c[0x0][0x14] ;  /* 0x00000500ff027b82 */ /* 0x000ee20000000800 */
[----:B0-----:R-:W-:-:S04]  /*0cb0*/  @P1 IMAD.WIDE.U32 R18, R19, UR12, R6 ;  /* 0x0000000c13121c25 */ /* 0x001fc8000f8e0006 */
[----:B------:R-:W-:Y:S02]  /*0cc0*/  @P1 IMAD.IADD R17, R19, 0x1, R17 ;  /* 0x0000000113111824 */ /* 0x000fe400078e0211 */
[----:B-1----:R-:W-:-:S04]  /*0cd0*/  @!P1 IMAD.WIDE.U32 R8, R6, R11, R8 ;  /* 0x0000000b06089225 */ /* 0x002fc800078e0008 */
[----:B------:R-:W-:Y:S02]  /*0ce0*/  @!P1 IMAD.MOV.U32 R18, RZ, RZ, R8 ;  /* 0x000000ffff129224 */ /* 0x000fe400078e0008 */
[----:B------:R-:W-:Y:S02]  /*0cf0*/  @!P1 IMAD.MOV.U32 R17, RZ, RZ, R9 ;  /* 0x000000ffff119224 */ /* 0x000fe400078e0009 */
[----:B---3--:R-:W-:-:S04]  /*0d00*/  IMAD.WIDE.U32 R12, R2, UR4, RZ ;  /* 0x00000004020c7c25 */ /* 0x008fc8000f8e00ff */
[----:B------:R-:W-:Y:S01]  /*0d10*/  IMAD R23, R2, UR5, RZ ;  /* 0x0000000502177c24 */ /* 0x000fe2000f8e02ff */
[----:B------:R0:W-:Y:S03]  /*0d20*/  STL.64 [R1], R12 ;  /* 0x0000000c01007387 */ /* 0x0001e60000100a00 */
[----:B------:R-:W-:Y:S01]  /*0d30*/  IMAD.IADD R23, R13, 0x1, R23 ;  /* 0x000000010d177824 */ /* 0x000fe200078e0217 */
[----:B------:R-:W-:Y:S06]  /*0d40*/  @P0 BRA `(.L_x_11) ;  /* 0x0000000000200947 */ /* 0x000fec0003800000 */
[----:B------:R-:W-:Y:S01]  /*0d50*/  UISETP.GE.U32.AND UP0, UPT, UR40, 0x3, UPT ;  /* 0x000000032800788c */ /* 0x000fe2000bf06070 */
[----:B------:R-:W-:Y:S01]  /*0d60*/  IADD3 R18, P0, R18, R12, RZ ;  /* 0x0000000c12127210 */ /* 0x000fe20007f1e0ff */
[----:B------:R-:W-:Y:S01]  /*0d70*/  UIMAD.WIDE.U32 UR4, UR40, -0x55555555, URZ ;  /* 0xaaaaaaab280478a5 */ /* 0x000fe2000f8e003f */
[----:B------:R-:W-:-:S03]  /*0d80*/  UMOV UR38, URZ ;  /* 0x0000003f00267c82 */ /* 0x000fc60008000000 */
[----:B------:R-:W-:Y:S01]  /*0d90*/  USHF.R.U32.HI UR4, URZ, 0x1, UR5 ;  /* 0x000000013f047899 */ /* 0x000fe20008011605 */
[----:B------:R-:W-:-:S03]  /*0da0*/  IMAD.X R17, R23, 0x1, R17, P0 ;  /* 0x0000000117117824 */ /* 0x000fc600000e0611 */
[----:B------:R-:W-:Y:S02]  /*0db0*/  UIMAD UR39, UR4, -0x3, UR40 ;  /* 0xfffffffd042778a4 */ /* 0x000fe4000f8e0228 */
[----:B------:R-:W-:-:S12]  /*0dc0*/  @UP0 ULOP3.LUT UR38, UR4, 0x1, URZ, 0xc0, !UPT ;  /* 0x0000000104260892 */ /* 0x000fd8000f8ec03f */
.L_x_11:
[----:B------:R-:W-:Y:S01]  /*0dd0*/  ISETP.GE.U32.AND P0, PT, R18, UR8, PT ;  /* 0x0000000812007c0c */ /* 0x000fe2000bf06070 */
[----:B------:R-:W-:Y:S01]  /*0de0*/  IMAD.MOV.U32 R19, RZ, RZ, -0x1 ;  /* 0xffffffffff137424 */ /* 0x000fe200078e00ff */
[----:B------:R-:W-:Y:S01]  /*0df0*/  PRMT R8, RZ, 0x7610, R8 ;  /* 0x00007610ff087816 */ /* 0x000fe20000000008 */
[----:B------:R-:W-:Y:S01]  /*0e00*/  IMAD.MOV.U32 R22, RZ, RZ, -0x1 ;  /* 0xffffffffff167424 */ /* 0x000fe200078e00ff */
[----:B------:R-:W-:Y:S01]  /*0e10*/  ISETP.GE.U32.AND.EX P0, PT, R17, UR9, PT, P0 ;  /* 0x0000000911007c0c */ /* 0x000fe2000bf06100 */
[----:B------:R-:W-:-:S12]  /*0e20*/  IMAD.MOV.U32 R2, RZ, RZ, -0x1 ;  /* 0xffffffffff027424 */ /* 0x000fd800078e00ff */
[----:B------:R-:W-:Y:S05]  /*0e30*/  @P0 BRA `(.L_x_12) ;  /* 0x00000004002c0947 */ /* 0x000fea0003800000 */
[----:B------:R-:W1:Y:S01]  /*0e40*/  LDC.64 R26, c[0x0][0x628] ;  /* 0x00018a00ff1a7b82 */ /* 0x000e620000000a00 */
[----:B------:R-:W-:Y:S02]  /*0e50*/  IMAD.MOV.U32 R8, RZ, RZ, R18 ;  /* 0x000000ffff087224 */ /* 0x000fe400078e0012 */
[----:B------:R-:W-:-:S05]  /*0e60*/  IMAD.MOV.U32 R9, RZ, RZ, R17 ;  /* 0x000000ffff097224 */ /* 0x000fca00078e0011 */
[----:B------:R-:W3:Y:S08]  /*0e70*/  LDC R2, c[0x0][0x630] ;  /* 0x00018c00ff027b82 */ /* 0x000ef00000000800 */
[----:B------:R-:W4:Y:S01]  /*0e80*/  LDC.64 R28, c[0x0][0x620] ;  /* 0x00018800ff1c7b82 */ /* 0x000f220000000a00 */
[----:B-1----:R-:W-:-:S04]  /*0e90*/  ISETP.NE.U32.AND P0, PT, R26, RZ, PT ;  /* 0x000000ff1a00720c */ /* 0x002fc80003f05070 */
[----:B------:R-:W-:-:S13]  /*0ea0*/  ISETP.NE.AND.EX P0, PT, R27, RZ, PT, P0 ;  /* 0x000000ff1b00720c */ /* 0x000fda0003f05300 */
[----:B---34-:R-:W-:Y:S05]  /*0eb0*/  @!P0 BRA `(.L_x_13) ;  /* 0x0000000000288947 */ /* 0x018fea0003800000 */
[----:B0-----:R-:W0:Y:S02]  /*0ec0*/  LDC R13, c[0x0][0x634] ;  /* 0x00018d00ff0d7b82 */ /* 0x001e240000000800 */
[----:B0-----:R-:W-:-:S05]  /*0ed0*/  IADD3 R13, P0, R18, R13, RZ ;  /* 0x0000000d120d7210 */ /* 0x001fca0007f1e0ff */
[----:B------:R-:W-:-:S04]  /*0ee0*/  IMAD.X R15, RZ, RZ, R17, P0 ;  /* 0x000000ffff0f7224 */ /* 0x000fc800000e0611 */
[----:B------:R-:W-:-:S04]  /*0ef0*/  IMAD.WIDE.U32 R8, R15, R26, RZ ;  /* 0x0000001a0f087225 */ /* 0x000fc800078e00ff */
[----:B------:R-:W-:-:S04]  /*0f00*/  IMAD.WIDE.U32 R10, P0, R13, R27, R8 ;  /* 0x0000001b0d0a7225 */ /* 0x000fc80007800008 */
[----:B------:R-:W-:-:S04]  /*0f10*/  IMAD.WIDE.U32 R8, R13, R26, RZ ;  /* 0x0000001a0d087225 */ /* 0x000fc800078e00ff */
[----:B------:R-:W-:Y:S01]  /*0f20*/  IMAD.X R13, RZ, RZ, RZ, P0 ;  /* 0x000000ffff0d7224 */ /* 0x000fe200000e06ff */
[----:B------:R-:W-:Y:S01]  /*0f30*/  IADD3 RZ, P0, R9, R10, RZ ;  /* 0x0000000a09ff7210 */ /* 0x000fe20007f1e0ff */
[----:B------:R-:W-:-:S04]  /*0f40*/  IMAD.MOV.U32 R12, RZ, RZ, R11 ;  /* 0x000000ffff0c7224 */ /* 0x000fc800078e000b */
[----:B------:R-:W-:-:S08]  /*0f50*/  IMAD.WIDE.U32.X R8, R15, R27, R12, P0 ;  /* 0x0000001b0f087225 */ /* 0x000fd000000e040c */
.L_x_13:
[----:B------:R-:W1:Y:S01]  /*0f60*/  LDC.64 R32, c[0x0][0x640] ;  /* 0x00019000ff207b82 */ /* 0x000e620000000a00 */
[-C--:B------:R-:W-:Y:S01]  /*0f70*/  SHF.R.U64 R30, R8, R2.reuse, R9 ;  /* 0x00000002081e7219 */ /* 0x080fe20000001209 */
[----:B------:R-:W-:Y:S01]  /*0f80*/  IMAD.MOV.U32 R19, RZ, RZ, R17 ;  /* 0x000000ffff137224 */ /* 0x000fe200078e0011 */
[----:B------:R-:W-:Y:S02]  /*0f90*/  SHF.R.U32.HI R2, RZ, R2, R9 ;  /* 0x00000002ff027219 */ /* 0x000fe40000011609 */
[----:B------:R-:W-:-:S03]  /*0fa0*/  IADD3 R11, P0, RZ, -R30, RZ ;  /* 0x8000001eff0b7210 */ /* 0x000fc60007f1e0ff */
[----:B------:R-:W3:Y:S02]  /*0fb0*/  LDC R10, c[0x0][0x618] ;  /* 0x00018600ff0a7b82 */ /* 0x000ee40000000800 */
[----:B------:R-:W-:-:S04]  /*0fc0*/  IMAD.X R9, RZ, RZ, ~R2, P0 ;  /* 0x000000ffff097224 */ /* 0x000fc800000e0e02 */
[-C--:B------:R-:W-:Y:S02]  /*0fd0*/  IMAD R2, R9, R28.reuse, RZ ;  /* 0x0000001c09027224 */ /* 0x080fe400078e02ff */
[----:B0-----:R-:W0:Y:S01]  /*0fe0*/  LDC R13, c[0x0][0x608] ;  /* 0x00018200ff0d7b82 */ /* 0x001e220000000800 */
[----:B------:R-:W-:-:S04]  /*0ff0*/  IMAD.WIDE.U32 R8, R11, R28, R18 ;  /* 0x0000001c0b087225 */ /* 0x000fc800078e0012 */
[----:B------:R-:W-:Y:S02]  /*1000*/  IMAD R11, R11, R29, R2 ;  /* 0x0000001d0b0b7224 */ /* 0x000fe400078e0202 */
[----:B------:R-:W-:Y:S01]  /*1010*/  IMAD.MOV.U32 R2, RZ, RZ, -0x1 ;  /* 0xffffffffff027424 */ /* 0x000fe200078e00ff */
[----:B------:R-:W4:Y:S01]  /*1020*/  LDC R31, c[0x0][0x658] ;  /* 0x00019600ff1f7b82 */ /* 0x000f220000000800 */
[----:B------:R-:W-:Y:S01]  /*1030*/  IMAD.IADD R9, R9, 0x1, R11 ;  /* 0x0000000109097824 */ /* 0x000fe200078e020b */
[----:B-1----:R-:W-:Y:S01]  /*1040*/  ISETP.NE.U32.AND P0, PT, R32, RZ, PT ;  /* 0x000000ff2000720c */ /* 0x002fe20003f05070 */
[----:B------:R-:W-:-:S03]  /*1050*/  IMAD.MOV.U32 R28, RZ, RZ, 0x1 ;  /* 0x00000001ff1c7424 */ /* 0x000fc600078e00ff */
[----:B------:R-:W-:Y:S02]  /*1060*/  ISETP.NE.AND.EX P0, PT, R33, RZ, PT, P0 ;  /* 0x000000ff2100720c */ /* 0x000fe40003f05300 */
[----:B------:R-:W1:Y:S01]  /*1070*/  LDC R27, c[0x0][0x600] ;  /* 0x00018000ff1b7b82 */ /* 0x000e620000000800 */
[-CC-:B---3--:R-:W-:Y:S02]  /*1080*/  SHF.R.U64 R25, R8, R10.reuse, R9.reuse ;  /* 0x0000000a08197219 */ /* 0x188fe40000001209 */
[----:B------:R-:W-:-:S05]  /*1090*/  SHF.R.U32.HI R8, RZ, R10, R9 ;  /* 0x0000000aff087219 */ /* 0x000fca0000011609 */
[----:B------:R-:W3:Y:S01]  /*10a0*/  LDC R22, c[0x0][0x648] ;  /* 0x00019200ff167b82 */ /* 0x000ee20000000800 */
[-CC-:B0-----:R-:W-:Y:S02]  /*10b0*/  SHF.R.U64 R34, R25, R13.reuse, R8.reuse ;  /* 0x0000000d19227219 */ /* 0x181fe40000001208 */
[----:B------:R-:W-:-:S05]  /*10c0*/  SHF.R.U32.HI R8, RZ, R13, R8 ;  /* 0x0000000dff087219 */ /* 0x000fca0000011608 */
[----:B------:R-:W0:Y:S01]  /*10d0*/  LDC R26, c[0x0][0x638] ;  /* 0x00018e00ff1a7b82 */ /* 0x000e220000000800 */
[-CC-:B----4-:R-:W-:Y:S02]  /*10e0*/  SHF.R.U64 R36, R34, R31.reuse, R8.reuse ;  /* 0x0000001f22247219 */ /* 0x190fe40000001208 */
[-C--:B------:R-:W-:Y:S02]  /*10f0*/  SHF.L.U32 R2, R2, R31.reuse, RZ ;  /* 0x0000001f02027219 */ /* 0x080fe400000006ff */
[----:B------:R-:W-:Y:S01]  /*1100*/  SHF.R.U32.HI R9, RZ, R31, R8 ;  /* 0x0000001fff097219 */ /* 0x000fe20000011608 */
[----:B------:R-:W-:Y:S01]  /*1110*/  IMAD.MOV.U32 R8, RZ, RZ, R36 ;  /* 0x000000ffff087224 */ /* 0x000fe200078e0024 */
[----:B------:R-:W-:Y:S01]  /*1120*/  LOP3.LUT R15, RZ, R2, RZ, 0x33, !PT ;  /* 0x00000002ff0f7212 */ /* 0x000fe200078e33ff */
[----:B------:R-:W4:Y:S01]  /*1130*/  LDC R29, c[0x0][0x610] ;  /* 0x00018400ff1d7b82 */ /* 0x000f220000000800 */
[----:B------:R-:W-:Y:S05]  /*1140*/  @!P0 BRA `(.L_x_14) ;  /* 0x0000000000288947 */ /* 0x000fea0003800000 */
[----:B------:R-:W2:Y:S02]  /*1150*/  LDC R13, c[0x0][0x64c] ;  /* 0x00019300ff0d7b82 */ /* 0x000ea40000000800 */
[----:B--2---:R-:W-:-:S05]  /*1160*/  IADD3 R13, P0, R36, R13, RZ ;  /* 0x0000000d240d7210 */ /* 0x004fca0007f1e0ff */
        /* <DEDUP_REMOVED lines=8> */
.L_x_14:
[----:B---3--:R-:W-:Y:S01]  /*11f0*/  SHF.R.U64 R7, R8, R22, R9 ;  /* 0x0000001608077219 */ /* 0x008fe20000001209 */
[----:B-1----:R-:W-:Y:S01]  /*1200*/  VIADD R8, R27, 0xffffffff ;  /* 0xffffffff1b087836 */ /* 0x002fe20000000000 */
[----:B------:R-:W-:Y:S01]  /*1210*/  SHF.L.U32 R2, R28, R31, RZ ;  /* 0x0000001f1c027219 */ /* 0x000fe200000006ff */
[----:B------:R-:W-:Y:S01]  /*1220*/  @P1 IMAD R20, R21, R24, R6 ;  /* 0x0000001815141224 */ /* 0x000fe200078e0206 */
[----:B------:R-:W-:Y:S01]  /*1230*/  LOP3.LUT R15, R34, R15, RZ, 0xc0, !PT ;  /* 0x0000000f220f7212 */ /* 0x000fe200078ec0ff */
[----:B------:R-:W-:Y:S01]  /*1240*/  IMAD.MOV R9, RZ, RZ, -R7 ;  /* 0x000000ffff097224 */ /* 0x000fe200078e0a07 */
[----:B------:R-:W-:Y:S01]  /*1250*/  LOP3.LUT R8, R25, R8, RZ, 0xc0, !PT ;  /* 0x0000000819087212 */ /* 0x000fe200078ec0ff */
[----:B------:R-:W-:Y:S02]  /*1260*/  IMAD.MOV.U32 R6, RZ, RZ, 0x1 ;  /* 0x00000001ff067424 */ /* 0x000fe400078e00ff */
[----:B------:R-:W-:Y:S02]  /*1270*/  IMAD R15, R2, R7, R15 ;  /* 0x00000007020f7224 */ /* 0x000fe400078e020f */
[----:B0-----:R-:W-:-:S02]  /*1280*/  IMAD R2, R9, R26, R36 ;  /* 0x0000001a09027224 */ /* 0x001fc400078e0224 */
[----:B----4-:R-:W-:Y:S02]  /*1290*/  IMAD R19, R15, R29, R20 ;  /* 0x0000001d0f137224 */ /* 0x010fe400078e0214 */
[--C-:B------:R-:W-:Y:S01]  /*12a0*/  IMAD R2, R2, R27, R8.reuse ;  /* 0x0000001b02027224 */ /* 0x100fe200078e0208 */
[----:B------:R-:W-:-:S04]  /*12b0*/  PRMT R8, R6, 0x7610, R8 ;  /* 0x0000761006087816 */ /* 0x000fc80000000008 */
[----:B------:R-:W-:Y:S02]  /*12c0*/  SEL R22, R2, R19, !P1 ;  /* 0x0000001302167207 */ /* 0x000fe40004800000 */
[----:B------:R-:W-:Y:S01]  /*12d0*/  SEL R19, R19, R2, !P1 ;  /* 0x0000000213137207 */ /* 0x000fe20004800000 */
[----:B------:R-:W-:-:S07]  /*12e0*/  IMAD.MOV.U32 R2, RZ, RZ, R30 ;  /* 0x000000ffff027224 */ /* 0x000fce00078e001e */
.L_x_12:
[----:B------:R-:W-:Y:S05]  /*12f0*/  @!P3 BRA `(.L_x_15) ;  /* 0x00000000000cb947 */ /* 0x000fea0003800000 */
[----:B------:R-:W-:Y:S01]  /*1300*/  UCGABAR_WAIT ;  /* 0x0000000000007dc7 */ /* 0x000fe20008000000 */
[----:B------:R-:W-:Y:S01]  /*1310*/  CCTL.IVALL ;  /* 0x00000000ff00798f */ /* 0x000fe20002000000 */
[----:B------:R-:W-:Y:S05]  /*1320*/  BRA `(.L_x_16) ;  /* 0x0000000000047947 */ /* 0x000fea0003800000 */
.L_x_15:
[----:B------:R-:W-:Y:S06]  /*1330*/  BAR.SYNC.DEFER_BLOCKING 0x0 ;  /* 0x0000000000007b1d */ /* 0x000fec0000010000 */
.L_x_16:
[----:B------:R-:W-:Y:S05]  /*1340*/  @!P2 BRA `(.L_x_17) ;  /* 0x00000074006ca947 */ /* 0x000fea0003800000 */
[----:B------:R-:W-:-:S13]  /*1350*/  ISETP.GT.U32.AND P0, PT, R35, 0x1, PT ;  /* 0x000000012300780c */ /* 0x000fda0003f04070 */
[----:B------:R-:W-:Y:S05]  /*1360*/  @P0 EXIT ;  /* 0x000000000000094d */ /* 0x000fea0003800000 */
.L_x_18:
[----:B------:R-:W-:-:S08]  /*1370*/  NOP ;  /* 0x0000000000007918 */ /* 0x000fd00000000000 */
[----:B------:R-:W1:Y:S02]  /*1380*/  USETMAXREG.TRY_ALLOC.CTAPOOL UP0, 0xe8 ;  /* 0x000000e8000079c8 */ /* 0x000e640008000600 */
[----:B-1----:R-:W-:-:S13]  /*1390*/  PLOP3.LUT P0, PT, PT, PT, UP0, 0x80, 0x0 ;  /* 0x000000000000781c */ /* 0x002fda0003f0f008 */
[----:B------:R-:W-:Y:S05]  /*13a0*/  @!P0 BRA `(.L_x_18) ;  /* 0xfffffffc00f08947 */ /* 0x000fea000383ffff */
[----:B------:R-:W-:-:S13]  /*13b0*/  LOP3.LUT P0, RZ, R8, 0xff, RZ, 0xc0, !PT ;  /* 0x000000ff08ff7812 */ /* 0x000fda000780c0ff */
[----:B------:R-:W-:Y:S05]  /*13c0*/  @!P0 EXIT ;  /* 0x000000000000894d */ /* 0x000fea0003800000 */
[----:B------:R-:W1:Y:S01]  /*13d0*/  S2UR UR4, SR_CgaCtaId ;  /* 0x00000000000479c3 */ /* 0x000e620000008800 */
[----:B--2---:R-:W-:Y:S01]  /*13e0*/  VIADD R14, R14, 0xffffffff ;  /* 0xffffffff0e0e7836 */ /* 0x004fe20000000000 */
[CC--:B------:R-:W-:Y:S01]  /*13f0*/  LEA.HI R4, R0.reuse, R3.reuse, RZ, 0x2 ;  /* 0x0000000300047211 */ /* 0x0c0fe200078f10ff */
[----:B------:R-:W-:Y:S01]  /*1400*/  UMOV UR41, 0x400 ;  /* 0x0000040000297882 */ /* 0x000fe20000000000 */
[----:B------:R-:W-:Y:S01]  /*1410*/  LEA.HI R0, R0, R3, RZ, 0x5 ;  /* 0x0000000300007211 */ /* 0x000fe200078f28ff */
[----:B------:R-:W-:Y:S01]  /*1420*/  UISETP.LT.AND UP0, UPT, UR40, 0x1, UPT ;  /* 0x000000012800788c */ /* 0x000fe2000bf01270 */
[----:B------:R-:W-:Y:S01]  /*1430*/  R2UR UR42, R14 ;  /* 0x000000000e2a72ca */ /* 0x000fe200000e0000 */
[----:B------:R-:W-:Y:S01]  /*1440*/  ULDC UR5, c[0x0][0x284] ;  /* 0x0000a10000057ab9 */ /* 0x000fe20000000800 */
[--C-:B------:R-:W-:Y:S01]  /*1450*/  SHF.R.S32.HI R156, RZ, 0x2, R4.reuse ;  /* 0x00000002ff9c7819 */ /* 0x100fe20000011404 */
[----:B------:R-:W-:Y:S01]  /*1460*/  USEL UR43, UR40, 0x1, UP0 ;  /* 0x00000001282b7887 */ /* 0x000fe20008000000 */
[----:B------:R-:W-:Y:S01]  /*1470*/  SHF.R.S32.HI R5, RZ, 0x1f, R4 ;  /* 0x0000001fff057819 */ /* 0x000fe20000011404 */
[----:B------:R-:W-:Y:S01]  /*1480*/  USHF.L.U32 UR44, UR40, 0x1, URZ ;  /* 0x00000001282c7899 */ /* 0x000fe2000800063f */
[----:B------:R-:W-:Y:S01]  /*1490*/  LOP3.LUT R158, R4, 0xfffffffc, RZ, 0xc0, !PT ;  /* 0xfffffffc049e7812 */ /* 0x000fe200078ec0ff */
[----:B------:R-:W-:Y:S01]  /*14a0*/  UIADD3 UR43, -UR43, UR40, URZ ;  /* 0x000000282b2b7290 */ /* 0x000fe2000fffe13f */
[----:B------:R-:W-:-:S02]  /*14b0*/  LEA.HI R5, R5, R156, RZ, 0x3 ;  /* 0x0000009c05057211 */ /* 0x000fc400078f18ff */
[----:B------:R-:W-:Y:S01]  /*14c0*/  ISETP.NE.AND P0, PT, R14, RZ, PT ;  /* 0x000000ff0e00720c */ /* 0x000fe20003f05270 */
[----:B------:R-:W-:Y:S01]  /*14d0*/  IMAD.IADD R158, R3, 0x1, -R158 ;  /* 0x00000001039e7824 */ /* 0x000fe200078e0a9e */
[----:B------:R-:W-:Y:S01]  /*14e0*/  LOP3.LUT R5, R5, 0xfffffff8, RZ, 0xc0, !PT ;  /* 0xfffffff805057812 */ /* 0x000fe200078ec0ff */
[----:B------:R-:W-:Y:S01]  /*14f0*/  USHF.L.U32 UR42, UR42, 0x3, URZ ;  /* 0x000000032a2a7899 */ /* 0x000fe2000800063f */
[----:B------:R-:W-:-:S03]  /*1500*/  SEL R165, RZ, 0x1, P0 ;  /* 0x00000001ffa57807 */ /* 0x000fc60000000000 */
[----:B------:R-:W-:Y:S01]  /*1510*/  IMAD.IADD R156, R156, 0x1, -R5 ;  /* 0x000000019c9c7824 */ /* 0x000fe200078e0a05 */
[----:B-1----:R-:W-:Y:S01]  /*1520*/  ULEA UR41, UR4, UR41, 0x18 ;  /* 0x0000002904297291 */ /* 0x002fe2000f8ec03f */
[----:B------:R-:W-:Y:S01]  /*1530*/  SHF.R.S32.HI R5, RZ, 0x5, R0 ;  /* 0x00000005ff057819 */ /* 0x000fe20000011400 */
[----:B------:R-:W-:Y:S02]  /*1540*/  IMAD.U32 R160, RZ, RZ, UR42 ;  /* 0x0000002affa07e24 */ /* 0x000fe4000f8e00ff */
[----:B------:R-:W-:Y:S01]  /*1550*/  UIADD3 UR45, UR41, 0x40, URZ ;  /* 0x00000040292d7890 */ /* 0x000fe2000fffe03f */
[--C-:B------:R-:W-:Y:S01]  /*1560*/  SHF.R.S32.HI R157, RZ, 0x1f, R156.reuse ;  /* 0x0000001fff9d7819 */ /* 0x100fe2000001149c */
[C-C-:B------:R-:W-:Y:S01]  /*1570*/  IMAD R163, R5.reuse, -0x10, -R156.reuse ;  /* 0xfffffff005a37824 */ /* 0x140fe200078e0a9c */
[C---:B------:R-:W-:Y:S02]  /*1580*/  LOP3.LUT R162, R160.reuse, 0x8, RZ, 0xc0, !PT ;  /* 0x00000008a0a27812 */ /* 0x040fe400078ec0ff */
[----:B------:R-:W-:Y:S01]  /*1590*/  LOP3.LUT R160, R160, 0x8, RZ, 0xc, !PT ;  /* 0x00000008a0a07812 */ /* 0x000fe200078e0cff */
[----:B------:R-:W-:Y:S01]  /*15a0*/  IMAD.U32 R161, RZ, RZ, UR45 ;  /* 0x0000002dffa17e24 */ /* 0x000fe2000f8e00ff */
[----:B------:R-:W-:Y:S01]  /*15b0*/  LOP3.LUT R162, R162, 0x18, RZ, 0x3c, !PT ;  /* 0x00000018a2a27812 */ /* 0x000fe200078e3cff */
[----:B------:R-:W-:-:S04]  /*15c0*/  IMAD.WIDE R156, R5, 0x10, R156 ;  /* 0x00000010059c7825 */ /* 0x000fc800078e029c */
[----:B------:R-:W-:Y:S02]  /*15d0*/  VIADD R159, R161, UR42 ;  /* 0x0000002aa19f7c36 */ /* 0x000fe40008000000 */
[----:B------:R-:W-:-:S07]  /*15e0*/  VIADD R163, R163, UR5 ;  /* 0x00000005a3a37c36 */ /* 0x000fce0008000000 */
.L_x_298:
[----:B------:R-:W-:Y:S01]  /*15f0*/  SHF.L.U32 R0, R165, 0x1f, RZ ;  /* 0x0000001fa5007819 */ /* 0x000fe200000006ff */
[----:B------:R-:W-:Y:S02]  /*1600*/  ULDC UR4, c[0x0][0x28c] ;  /* 0x0000a30000047ab9 */ /* 0x000fe40000000800 */
[----:B------:R-:W-:Y:S01]  /*1610*/  ISETP.LT.AND P1, PT, RZ, UR4, PT ;  /* 0x00000004ff007c0c */ /* 0x000fe2000bf21270 */
[----:B------:R-:W1:Y:S02]  /*1620*/  SYNCS.PHASECHK.TRANS64.TRYWAIT P0, [R161+UR42], R0 ;  /* 0x00000000a10075a7 */ /* 0x000e64000800016a */
[----:B-1-34-:R-:W-:Y:S10]  /*1630*/  @!P0 BRA `(.L_x_19) ;  /* 0x0000008000a48947 */ /* 0x01aff40003800000 */
.L_x_319:
[----:B------:R-:W-:Y:S05]  /*1640*/  @P1 BRA `(.L_x_20) ;  /* 0x0000000000401947 */ /* 0x000fea0003800000 */
[----:B-1----:R-:W-:Y:S01]  /*1650*/  MOV R0, 0x0 ;  /* 0x0000000000007802 */ /* 0x002fe20000000f00 */
[----:B------:R-:W-:Y:S01]  /*1660*/  ULDC.64 UR4, c[0x4][0x68] ;  /* 0x01001a0000047ab9 */ /* 0x000fe20000000a00 */
[----:B------:R-:W-:Y:S01]  /*1670*/  ULDC.64 UR6, c[0x4][0x8] ;  /* 0x0100020000067ab9 */ /* 0x000fe20000000a00 */
[----:B------:R-:W-:Y:S01]  /*1680*/  IMAD.U32 R4, RZ, RZ, UR4 ;  /* 0x00000004ff047e24 */ /* 0x000fe2000f8e00ff */
[----:B------:R1:W2:Y:S01]  /*1690*/  LDC.64 R14, c[0x4][R0] ;  /* 0x01000000000e7b82 */ /* 0x0002a20000000a00 */
[----:B------:R-:W-:Y:S01]  /*16a0*/  IMAD.U32 R5, RZ, RZ, UR5 ;  /* 0x00000005ff057e24 */ /* 0x000fe2000f8e00ff */
[----:B------:R-:W-:Y:S01]  /*16b0*/  ULDC.64 UR4, c[0x4][0x70] ;  /* 0x01001c0000047ab9 */ /* 0x000fe20000000a00 */
[----:B------:R-:W-:Y:S02]  /*16c0*/  IMAD.U32 R10, RZ, RZ, UR6 ;  /* 0x00000006ff0a7e24 */ /* 0x000fe4000f8e00ff */
[----:B------:R-:W-:Y:S02]  /*16d0*/  IMAD.U32 R6, RZ, RZ, UR4 ;  /* 0x00000004ff067e24 */ /* 0x000fe4000f8e00ff */
[----:B------:R-:W-:-:S02]  /*16e0*/  IMAD.U32 R7, RZ, RZ, UR5 ;  /* 0x00000005ff077e24 */ /* 0x000fc4000f8e00ff */
[----:B------:R-:W-:Y:S02]  /*16f0*/  IMAD.U32 R11, RZ, RZ, UR7 ;  /* 0x00000007ff0b7e24 */ /* 0x000fe4000f8e00ff */
[----:B------:R-:W-:Y:S02]  /*1700*/  IMAD.MOV.U32 R8, RZ, RZ, 0x1e1 ;  /* 0x000001e1ff087424 */ /* 0x000fe400078e00ff */
[----:B0-----:R-:W-:Y:S02]  /*1710*/  IMAD.MOV.U32 R12, RZ, RZ, 0x1 ;  /* 0x00000001ff0c7424 */ /* 0x001fe400078e00ff */
[----:B-1----:R-:W-:-:S07]  /*1720*/  IMAD.MOV.U32 R13, RZ, RZ, RZ ;  /* 0x000000ffff0d7224 */ /* 0x002fce00078e00ff */
[----:B------:R-:W-:-:S07]  /*1730*/  LEPC R20, `(.L_x_20) ;  /* 0x000000001014794e */ /* 0x000fce0000000000 */
[----:B--2--5:R-:W-:Y:S05]  /*1740*/  CALL.ABS.NOINC R14 ;  /* 0x000000000e007343 */ /* 0x024fea0003c00000 */
.L_x_20:
[----:B-1----:R-:W-:-:S04]  /*1750*/  LOP3.LUT R0, R16, 0x1, RZ, 0xfc, !PT ;  /* 0x0000000110007812 */ /* 0x002fc800078efcff */
[----:B------:R-:W-:-:S13]  /*1760*/  ISETP.NE.AND P0, PT, R0, 0x3, PT ;  /* 0x000000030000780c */ /* 0x000fda0003f05270 */
[----:B------:R-:W-:Y:S05]  /*1770*/  @!P0 BRA `(.L_x_21) ;  /* 0x0000000000048947 */ /* 0x000fea0003800000 */
[----:B------:R-:W-:Y:S01]  /*1780*/  BPT.TRAP 0x1 ;  /* 0x000000040000795c */ /* 0x000fe20000300000 */
.L_x_21:
[----:B------:R-:W-:Y:S02]  /*1790*/  IMAD.U32 R3, RZ, RZ, UR39 ;  /* 0x00000027ff037e24 */ /* 0x000fe4000f8e00ff */
[----:B------:R-:W-:-:S03]  /*17a0*/  IMAD.U32 R0, RZ, RZ, UR38 ;  /* 0x00000026ff007e24 */ /* 0x000fc6000f8e00ff */
[----:B------:R-:W-:Y:S02]  /*17b0*/  LEA R3, R3, UR41, 0x3 ;  /* 0x0000002903037c11 */ /* 0x000fe4000f8e18ff */
[----:B------:R-:W-:-:S04]  /*17c0*/  SHF.L.U32 R0, R0, 0x1f, RZ ;  /* 0x0000001f00007819 */ /* 0x000fc800000006ff */
[----:B------:R1:W2:Y:S01]  /*17d0*/  SYNCS.PHASECHK.TRANS64.TRYWAIT P1, [R3+URZ], R0 ;  /* 0x00000000030075a7 */ /* 0x0002a2000802017f */
[----:B------:R-:W-:Y:S05]  /*17e0*/  @!P0 BRA `(.L_x_22) ;  /* 0x0000000000048947 */ /* 0x000fea0003800000 */
[----:B------:R-:W-:Y:S01]  /*17f0*/  BPT.TRAP 0x1 ;  /* 0x000000040000795c */ /* 0x000fe20000300000 */
.L_x_22:
[----:B------:R-:W-:-:S05]  /*1800*/  IMAD.U32 R4, RZ, RZ, UR43 ;  /* 0x0000002bff047e24 */ /* 0x000fca000f8e00ff */
[----:B------:R-:W-:Y:S01]  /*1810*/  ISETP.GE.AND P2, PT, R4, 0x1, PT ;  /* 0x000000010400780c */ /* 0x000fe20003f46270 */
[----:B--2---:R-:W-:-:S12]  /*1820*/  @P1 BRA `(.L_x_23) ;  /* 0x0000000000081947 */ /* 0x004fd80003800000 */
[----:B------:R-:W2:Y:S02]  /*1830*/  SYNCS.PHASECHK.TRANS64.TRYWAIT P1, [R3+URZ], R0 ;  /* 0x00000000030075a7 */ /* 0x000ea4000802017f */
[----:B--2---:R-:W-:Y:S05]  /*1840*/  @!P1 BRA `(.L_x_24) ;  /* 0x0000008000349947 */ /* 0x004fea0003800000 */
.L_x_23:
[----:B------:R-:W-:Y:S05]  /*1850*/  WARPSYNC.ALL ;  /* 0x0000000000007948 */ /* 0x000fea0003800000 */
[----:B------:R-:W-:Y:S01]  /*1860*/  UIADD3 UR4, UR41, 0x100, URZ ;  /* 0x0000010029047890 */ /* 0x000fe2000fffe03f */
[----:B------:R-:W-:Y:S01]  /*1870*/  WARPGROUP.ARRIVE ;  /* 0x00000000000079c5 */ /* 0x000fe20000000000 */
[----:B------:R-:W-:Y:S02]  /*1880*/  UIADD3 UR5, UR41, 0x1900, URZ ;  /* 0x0000190029057890 */ /* 0x000fe4000fffe03f */
[----:B------:R-:W-:Y:S02]  /*1890*/  USHF.R.U32.HI UR4, URZ, 0x4, UR4 ;  /* 0x000000043f047899 */ /* 0x000fe40008011604 */
[----:B------:R-:W-:-:S02]  /*18a0*/  USHF.R.U32.HI UR5, URZ, 0x4, UR5 ;  /* 0x000000043f057899 */ /* 0x000fc40008011605 */
[----:B------:R-:W-:Y:S02]  /*18b0*/  ULOP3.LUT UR4, UR4, 0x3fff, URZ, 0xc0, !UPT ;  /* 0x00003fff04047892 */ /* 0x000fe4000f8ec03f */
[----:B------:R-:W-:Y:S02]  /*18c0*/  ULOP3.LUT UR5, UR5, 0x3fff, URZ, 0xc0, !UPT ;  /* 0x00003fff05057892 */ /* 0x000fe4000f8ec03f */
[----:B------:R-:W-:Y:S02]  /*18d0*/  ULOP3.LUT UR10, UR4, 0x10000, URZ, 0xfc, !UPT ;  /* 0x00010000040a7892 */ /* 0x000fe4000f8efc3f */
[----:B------:R-:W-:Y:S02]  /*18e0*/  ULOP3.LUT UR9, UR5, 0x10000, URZ, 0xfc, !UPT ;  /* 0x0001000005097892 */ /* 0x000fe4000f8efc3f */
[----:B------:R-:W-:Y:S02]  /*18f0*/  ULEA UR4, UR39, UR10, 0x7 ;  /* 0x0000000a27047291 */ /* 0x000fe4000f8e383f */
[----:B------:R-:W-:Y:S01]  /*1900*/  ULEA UR6, UR39, UR9, 0x9 ;  /* 0x0000000927067291 */ /* 0x000fe2000f8e483f */
[----:B------:R-:W-:Y:S01]  /*1910*/  UMOV UR5, 0xc0000010 ;  /* 0xc000001000057882 */ /* 0x000fe20000000000 */
[----:B------:R-:W-:-:S07]  /*1920*/  UMOV UR7, 0xc0000010 ;  /* 0xc000001000077882 */ /* 0x000fce0000000000 */
[----:B------:R-:W-:Y:S03]  /*1930*/  IGMMA.64x256x32.S8.S8 R24, gdesc[UR4], RZ, !UPT, gsb0 ;  /* 0x06600000041879f1 */ /* 0x000fe6000c0410ff */
[----:B------:R-:W-:Y:S02]  /*1940*/  WARPGROUP.DEPBAR.LE gsb0, 0x0 ;  /* 0x00008000000079c5 */ /* 0x000fe40000010000 */
[----:B------:R-:W-:Y:S05]  /*1950*/  @!P2 BRA `(.L_x_25) ;  /* 0x0000000000b8a947 */ /* 0x000fea0003800000 */
[----:B------:R-:W-:Y:S01]  /*1960*/  UIADD3 UR4, UR39, 0x1, URZ ;  /* 0x0000000127047890 */ /* 0x000fe2000fffe03f */
[----:B-12---:R-:W-:Y:S02]  /*1970*/  IMAD.U32 R0, RZ, RZ, UR43 ;  /* 0x0000002bff007e24 */ /* 0x006fe4000f8e00ff */
[----:B------:R-:W-:Y:S01]  /*1980*/  IMAD.U32 R3, RZ, RZ, UR39 ;  /* 0x00000027ff037e24 */ /* 0x000fe2000f8e00ff */
[----:B------:R-:W-:-:S04]  /*1990*/  UISETP.NE.AND UP0, UPT, UR4, 0x3, UPT ;  /* 0x000000030400788c */ /* 0x000fc8000bf05270 */
[----:B------:R-:W-:Y:S02]  /*19a0*/  USEL UR5, URZ, 0x1, UP0 ;  /* 0x000000013f057887 */ /* 0x000fe40008000000 */
[----:B------:R-:W-:Y:S02]  /*19b0*/  USEL UR8, UR4, URZ, UP0 ;  /* 0x0000003f04087287 */ /* 0x000fe40008000000 */
[----:B------:R-:W-:-:S06]  /*19c0*/  ULOP3.LUT UR5, UR38, UR5, URZ, 0x3c, !UPT ;  /* 0x0000000526057292 */ /* 0x000fcc000f8e3c3f */
[----:B------:R-:W-:-:S07]  /*19d0*/  IMAD.U32 R6, RZ, RZ, UR5 ;  /* 0x00000005ff067e24 */ /* 0x000fce000f8e00ff */
.L_x_32:
[----:B------:R-:W-:Y:S05]  /*19e0*/  @!P0 BRA `(.L_x_26) ;  /* 0x0000000000048947 */ /* 0x000fea0003800000 */
[----:B------:R-:W-:Y:S01]  /*19f0*/  BPT.TRAP 0x1 ;  /* 0x000000040000795c */ /* 0x000fe20000300000 */
.L_x_26:
[----:B------:R-:W-:Y:S01]  /*1a00*/  ULEA UR4, UR8, UR41, 0x3 ;  /* 0x0000002908047291 */ /* 0x000fe2000f8e183f */
[----:B------:R-:W-:-:S08]  /*1a10*/  SHF.L.U32 R4, R6, 0x1f, RZ ;  /* 0x0000001f06047819 */ /* 0x000fd000000006ff */
[----:B------:R1:W2:Y:S01]  /*1a20*/  SYNCS.PHASECHK.TRANS64.TRYWAIT P1, [UR4], R4 ;  /* 0x00000004ff0075a7 */ /* 0x0002a20008020144 */
[----:B------:R-:W-:Y:S05]  /*1a30*/  @!P0 BRA `(.L_x_27) ;  /* 0x0000000000048947 */ /* 0x000fea0003800000 */
[----:B------:R-:W-:Y:S01]  /*1a40*/  BPT.TRAP 0x1 ;  /* 0x000000040000795c */ /* 0x000fe20000300000 */
.L_x_27:
[----:B--2---:R-:W-:Y:S05]  /*1a50*/  @P1 BRA `(.L_x_28) ;  /* 0x0000000000081947 */ /* 0x004fea0003800000 */
[----:B------:R-:W2:Y:S02]  /*1a60*/  SYNCS.PHASECHK.TRANS64.TRYWAIT P1, [UR4], R4 ;  /* 0x00000004ff0075a7 */ /* 0x000ea40008020144 */
[----:B--2---:R-:W-:Y:S05]  /*1a70*/  @!P1 BRA `(.L_x_29) ;  /* 0x0000007c00bc9947 */ /* 0x004fea0003800000 */
.L_x_28:
[----:B------:R-:W-:Y:S01]  /*1a80*/  ULEA UR4, UR8, UR10, 0x7 ;  /* 0x0000000a08047291 */ /* 0x000fe2000f8e383f */
[----:B------:R-:W-:Y:S01]  /*1a90*/  WARPGROUP.ARRIVE ;  /* 0x00000000000079c5 */ /* 0x000fe20000000000 */
[----:B------:R-:W-:Y:S01]  /*1aa0*/  ULEA UR6, UR8, UR9, 0x9 ;  /* 0x0000000908067291 */ /* 0x000fe2000f8e483f */
[----:B------:R-:W-:Y:S01]  /*1ab0*/  UMOV UR5, 0xc0000010 ;  /* 0xc000001000057882 */ /* 0x000fe20000000000 */
[----:B------:R-:W-:-:S07]  /*1ac0*/  UMOV UR7, 0xc0000010 ;  /* 0xc000001000077882 */ /* 0x000fce0000000000 */
[----:B------:R-:W-:Y:S03]  /*1ad0*/  IGMMA.64x256x32.S8.S8 R24, gdesc[UR4], R24, gsb0 ;  /* 0x06600000041879f1 */ /* 0x000fe60008041018 */
[----:B------:R-:W-:Y:S02]  /*1ae0*/  WARPGROUP.DEPBAR.LE gsb0, 0x0 ;  /* 0x00008000000079c5 */ /* 0x000fe40000010000 */
[----:B------:R-:W-:Y:S05]  /*1af0*/  @!P0 BRA `(.L_x_30) ;  /* 0x0000000000048947 */ /* 0x000fea0003800000 */
[----:B------:R-:W-:Y:S01]  /*1b00*/  BPT.TRAP 0x1 ;  /* 0x000000040000795c */ /* 0x000fe20000300000 */
.L_x_30:
[----:B------:R-:W-:-:S13]  /*1b10*/  ISETP.NE.AND P1, PT, R155, RZ, PT ;  /* 0x000000ff9b00720c */ /* 0x000fda0003f25270 */
[----:B-12---:R-:W-:-:S05]  /*1b20*/  @P1 LEA R4, R3, UR41, 0x3 ;  /* 0x0000002903041c11 */ /* 0x006fca000f8e18ff */
[----:B------:R-:W-:-:S05]  /*1b30*/  @P1 VIADD R5, R4, 0x18 ;  /* 0x0000001804051836 */ /* 0x000fca0000000000 */
[----:B------:R-:W-:-:S04]  /*1b40*/  @P1 PRMT R5, R154, 0x654, R5 ;  /* 0x000006549a051816 */ /* 0x000fc80000000005 */
[----:B------:R1:W-:Y:S01]  /*1b50*/  @P1 SYNCS.ARRIVE.TRANS64.RED.A1T0 RZ, [R5+URZ], RZ ;  /* 0x000000ff05ff19a7 */ /* 0x0003e2000810043f */
[----:B------:R-:W-:-:S13]  /*1b60*/  ISETP.GT.U32.AND P1, PT, R16, 0x1, PT ;  /* 0x000000011000780c */ /* 0x000fda0003f24070 */
[----:B-1----:R-:W-:Y:S05]  /*1b70*/  @P1 BRA `(.L_x_31) ;  /* 0x0000000000041947 */ /* 0x002fea0003800000 */
[----:B------:R-:W-:Y:S01]  /*1b80*/  BPT.TRAP 0x1 ;  /* 0x000000040000795c */ /* 0x000fe20000300000 */
.L_x_31:
[----:B------:R-:W-:Y:S01]  /*1b90*/  UIADD3 UR8, UR8, 0x1, URZ ;  /* 0x0000000108087890 */ /* 0x000fe2000fffe03f */
[C---:B------:R-:W-:Y:S01]  /*1ba0*/  ISETP.GT.AND P2, PT, R0.reuse, 0x1, PT ;  /* 0x000000010000780c */ /* 0x040fe20003f44270 */
[----:B------:R-:W-:Y:S02]  /*1bb0*/  VIADD R3, R3, 0x1 ;  /* 0x0000000103037836 */ /* 0x000fe40000000000 */
[----:B------:R-:W-:Y:S01]  /*1bc0*/  UISETP.NE.AND UP0, UPT, UR8, 0x3, UPT ;  /* 0x000000030800788c */ /* 0x000fe2000bf05270 */
[----:B------:R-:W-:Y:S02]  /*1bd0*/  VIADD R0, R0, 0xffffffff ;  /* 0xffffffff00007836 */ /* 0x000fe40000000000 */
[C---:B------:R-:W-:Y:S01]  /*1be0*/  ISETP.NE.AND P1, PT, R3.reuse, 0x3, PT ;  /* 0x000000030300780c */ /* 0x040fe20003f25270 */
[----:B------:R-:W-:Y:S02]  /*1bf0*/  USEL UR4, URZ, 0x1, UP0 ;  /* 0x000000013f047887 */ /* 0x000fe40008000000 */
[----:B------:R-:W-:Y:S01]  /*1c00*/  USEL UR8, UR8, URZ, UP0 ;  /* 0x0000003f08087287 */ /* 0x000fe20008000000 */
[----:B------:R-:W-:-:S03]  /*1c10*/  SEL R3, R3, RZ, P1 ;  /* 0x000000ff03037207 */ /* 0x000fc60000800000 */
[----:B------:R-:W-:Y:S01]  /*1c20*/  LOP3.LUT R6, R6, UR4, RZ, 0x3c, !PT ;  /* 0x0000000406067c12 */ /* 0x000fe2000f8e3cff */
[----:B------:R-:W-:Y:S07]  /*1c30*/  @P2 BRA `(.L_x_32) ;  /* 0xfffffffc00682947 */ /* 0x000fee000383ffff */
.L_x_25:
[----:B-12---:R-:W1:Y:S01]  /*1c40*/  LDC R0, c[0x0][0x28c] ;  /* 0x0000a300ff007b82 */ /* 0x006e620000000800 */
[----:B------:R2:W-:Y:S01]  /*1c50*/  SYNCS.ARRIVE.TRANS64.A1T0 RZ, [R160+UR45], RZ ;  /* 0x000000ffa0ff79a7 */ /* 0x0005e2000810002d */
[----:B-1----:R-:W-:-:S13]  /*1c60*/  ISETP.GE.AND P1, PT, R0, 0x1, PT ;  /* 0x000000010000780c */ /* 0x002fda0003f26270 */
[----:B--2---:R-:W-:Y:S05]  /*1c70*/  @!P1 BRA `(.L_x_33) ;  /* 0x0000000000449947 */ /* 0x004fea0003800000 */
[----:B------:R-:W-:Y:S05]  /*1c80*/  @!P0 BRA `(.L_x_34) ;  /* 0x0000000000048947 */ /* 0x000fea0003800000 */
[----:B------:R-:W-:Y:S01]  /*1c90*/  BPT.TRAP 0x1 ;  /* 0x000000040000795c */ /* 0x000fe20000300000 */
.L_x_34:
[----:B------:R-:W-:-:S13]  /*1ca0*/  ISETP.NE.AND P0, PT, R155, RZ, PT ;  /* 0x000000ff9b00720c */ /* 0x000fda0003f05270 */
[----:B------:R-:W-:-:S05]  /*1cb0*/  VOTEU.ANY UP0, P0 ;  /* 0x00000000003f7886 */ /* 0x000fca0000000100 */
[----:B------:R-:W-:-:S06]  /*1cc0*/  @UP0 UIADD3 UR4, UR43, UR39, URZ ;  /* 0x000000272b040290 */ /* 0x000fcc000fffe03f */
[----:B------:R-:W-:Y:S02]  /*1cd0*/  IMAD.U32 R4, RZ, RZ, UR4 ;  /* 0x00000004ff047e24 */ /* 0x000fe4000f8e00ff */
[----:B------:R-:W-:Y:S02]  /*1ce0*/  IMAD.U32 R3, RZ, RZ, UR4 ;  /* 0x00000004ff037e24 */ /* 0x000fe4000f8e00ff */
[----:B------:R-:W-:-:S05]  /*1cf0*/  @P0 IMAD.WIDE.U32 R4, R4, -0x55555555, RZ ;  /* 0xaaaaaaab04040825 */ /* 0x000fca00078e00ff */
[----:B------:R-:W-:-:S05]  /*1d00*/  @P0 SHF.R.U32.HI R0, RZ, 0x1, R5 ;  /* 0x00000001ff000819 */ /* 0x000fca0000011605 */
[----:B------:R-:W-:-:S05]  /*1d10*/  @P0 IMAD R0, R0, -0x3, R3 ;  /* 0xfffffffd00000824 */ /* 0x000fca00078e0203 */
[----:B------:R-:W-:-:S05]  /*1d20*/  @P0 LEA R0, R0, UR41, 0x3 ;  /* 0x0000002900000c11 */ /* 0x000fca000f8e18ff */
[----:B------:R-:W-:-:S05]  /*1d30*/  @P0 VIADD R3, R0, 0x18 ;  /* 0x0000001800030836 */ /* 0x000fca0000000000 */
[----:B------:R-:W-:-:S04]  /*1d40*/  @P0 PRMT R3, R154, 0x654, R3 ;  /* 0x000006549a030816 */ /* 0x000fc80000000003 */
[----:B------:R1:W-:Y:S01]  /*1d50*/  @P0 SYNCS.ARRIVE.TRANS64.RED.A1T0 RZ, [R3+URZ], RZ ;  /* 0x000000ff03ff09a7 */ /* 0x0003e2000810043f */
[----:B------:R-:W-:-:S13]  /*1d60*/  ISETP.GT.U32.AND P0, PT, R16, 0x1, PT ;  /* 0x000000011000780c */ /* 0x000fda0003f04070 */
[----:B-1----:R-:W-:Y:S05]  /*1d70*/  @P0 BRA `(.L_x_33) ;  /* 0x0000000000040947 */ /* 0x002fea0003800000 */
[----:B------:R-:W-:Y:S01]  /*1d80*/  BPT.TRAP 0x1 ;  /* 0x000000040000795c */ /* 0x000fe20000300000 */
.L_x_33:
[----:B------:R-:W-:Y:S01]  /*1d90*/  SHF.L.U32 R0, R165, 0x1f, RZ ;  /* 0x0000001fa5007819 */ /* 0x000fe200000006ff */
[----:B------:R-:W-:Y:S01]  /*1da0*/  UIADD3 UR39, UR44, UR39, URZ ;  /* 0x000000272c277290 */ /* 0x000fe2000fffe03f */
[----:B------:R-:W1:Y:S01]  /*1db0*/  LDC R7, c[0x0][0x288] ;  /* 0x0000a200ff077b82 */ /* 0x000e620000000800 */
[----:B------:R-:W-:Y:S01]  /*1dc0*/  UISETP.GE.U32.AND UP1, UPT, UR44, 0x3, UPT ;  /* 0x000000032c00788c */ /* 0x000fe2000bf26070 */
[----:B------:R-:W-:Y:S01]  /*1dd0*/  IMAD.SHL.U32 R8, R158, 0x2, RZ ;  /* 0x000000029e087824 */ /* 0x000fe200078e00ff */
[----:B------:R-:W-:Y:S02]  /*1de0*/  UISETP.GT.U32.AND UP0, UPT, UR39, 0x2, UPT ;  /* 0x000000022700788c */ /* 0x000fe4000bf04070 */
[----:B------:R-:W-:Y:S02]  /*1df0*/  UIMAD.WIDE.U32 UR4, UR39, -0x55555555, URZ ;  /* 0xaaaaaaab270478a5 */ /* 0x000fe4000f8e003f */
[----:B------:R-:W-:Y:S01]  /*1e00*/  UISETP.LT.U32.AND UP0, UPT, UR44, 0x3, UP0 ;  /* 0x000000032c00788c */ /* 0x000fe20008701070 */
[----:B------:R-:W2:Y:S01]  /*1e10*/  SYNCS.PHASECHK.TRANS64.TRYWAIT P0, [R161+UR42+0x10], R0 ;  /* 0x00001000a10075a7 */ /* 0x000ea2000800016a */
[----:B------:R-:W-:Y:S01]  /*1e20*/  USHF.R.U32.HI UR4, URZ, 0x1, UR5 ;  /* 0x000000013f047899 */ /* 0x000fe20008011605 */
[----:B------:R-:W-:Y:S01]  /*1e30*/  SHF.R.S32.HI R9, RZ, 0x1f, R8 ;  /* 0x0000001fff097819 */ /* 0x000fe20000011408 */
[----:B------:R-:W-:-:S02]  /*1e40*/  USEL UR6, URZ, 0x1, !UP0 ;  /* 0x000000013f067887 */ /* 0x000fc4000c000000 */
[----:B------:R-:W-:Y:S02]  /*1e50*/  UIMAD UR39, UR4, -0x3, UR39 ;  /* 0xfffffffd042778a4 */ /* 0x000fe4000f8e0227 */
[----:B------:R-:W-:-:S04]  /*1e60*/  ULOP3.LUT UR38, UR38, UR6, URZ, 0x3c, !UPT ;  /* 0x0000000626267292 */ /* 0x000fc8000f8e3c3f */
[----:B------:R-:W-:Y:S01]  /*1e70*/  @UP1 ULOP3.LUT UR38, UR38, 0x1, UR4, 0x78, !UPT ;  /* 0x0000000126261892 */ /* 0x000fe2000f8e7804 */
[----:B-12---:R-:W-:Y:S11]  /*1e80*/  @!P0 BRA `(.L_x_35) ;  /* 0x0000007800d08947 */ /* 0x006ff60003800000 */
.L_x_320:
[----:B-1----:R-:W-:Y:S01]  /*1e90*/  IMAD.SHL.U32 R0, R19, 0x40, RZ ;  /* 0x0000004013007824 */ /* 0x002fe200078e00ff */
[----:B------:R-:W-:Y:S01]  /*1ea0*/  ULDC UR6, c[0x0][0x284] ;  /* 0x0000a10000067ab9 */ /* 0x000fe20000000800 */
[----:B------:R-:W-:Y:S01]  /*1eb0*/  IMAD.SHL.U32 R22, R22, 0x100, RZ ;  /* 0x0000010016167824 */ /* 0x000fe200078e00ff */
[----:B------:R-:W-:Y:S01]  /*1ec0*/  SHF.R.S32.HI R15, RZ, 0x1f, R2 ;  /* 0x0000001fff0f7819 */ /* 0x000fe20000011402 */
[----:B------:R-:W-:Y:S01]  /*1ed0*/  ULDC.64 UR4, c[0x0][0x5d0] ;  /* 0x0001740000047ab9 */ /* 0x000fe20000000a00 */
[----:B------:R-:W-:Y:S01]  /*1ee0*/  ISETP.GE.AND P0, PT, R0, UR6, PT ;  /* 0x0000000600007c0c */ /* 0x000fe2000bf06270 */
[----:B------:R-:W-:Y:S01]  /*1ef0*/  IMAD.WIDE.U32 R4, R2, UR4, R8 ;  /* 0x0000000402047c25 */ /* 0x000fe2000f8e0008 */
[----:B------:R-:W-:Y:S02]  /*1f00*/  SHF.R.S32.HI R14, RZ, 0x1f, R22 ;  /* 0x0000001fff0e7819 */ /* 0x000fe40000011416 */
[C---:B------:R-:W-:Y:S01]  /*1f10*/  ISETP.GE.OR P0, PT, R22.reuse, R7, P0 ;  /* 0x000000071600720c */ /* 0x040fe20000706670 */
[----:B------:R-:W-:Y:S01]  /*1f20*/  IMAD R3, R15, UR4, RZ ;  /* 0x000000040f037c24 */ /* 0x000fe2000f8e02ff */
[----:B------:R-:W-:-:S03]  /*1f30*/  IADD3 R4, P1, R22, R4, RZ ;  /* 0x0000000416047210 */ /* 0x000fc60007f3e0ff */
[----:B------:R-:W-:-:S05]  /*1f40*/  IMAD R3, R2, UR5, R3 ;  /* 0x0000000502037c24 */ /* 0x000fca000f8e0203 */
[----:B------:R-:W-:-:S03]  /*1f50*/  IADD3.X R5, R14, R5, R3, P1, !PT ;  /* 0x000000050e057210 */ /* 0x000fc60000ffe403 */
[----:B------:R-:W-:Y:S05]  /*1f60*/  @P0 BRA `(.L_x_36) ;  /* 0x0000006000b40947 */ /* 0x000fea0003800000 */
[----:B------:R-:W1:Y:S01]  /*1f70*/  LDC.64 R10, c[0x0][0x5c8] ;  /* 0x00017200ff0a7b82 */ /* 0x000e620000000a00 */
[----:B0-----:R-:W-:Y:S01]  /*1f80*/  IMAD.WIDE R12, R19, 0x40, R156 ;  /* 0x00000040130c7825 */ /* 0x001fe200078e029c */
[----:B------:R-:W-:Y:S01]  /*1f90*/  ULDC.64 UR4, c[0x0][0x5c0] ;  /* 0x0001700000047ab9 */ /* 0x000fe20000000a00 */
[----:B------:R-:W-:Y:S02]  /*1fa0*/  BSSY B0, `(.L_x_36) ;  /* 0x0000629000007945 */ /* 0x000fe40003800000 */
[----:B------:R-:W-:Y:S02]  /*1fb0*/  IMAD.IADD R19, R163, 0x1, -R0 ;  /* 0x00000001a3137824 */ /* 0x000fe400078e0a00 */
[-C--:B-1----:R-:W-:Y:S02]  /*1fc0*/  IMAD R3, R13, R10.reuse, RZ ;  /* 0x0000000a0d037224 */ /* 0x082fe400078e02ff */
[----:B------:R-:W-:-:S04]  /*1fd0*/  IMAD.WIDE.U32 R4, R12, R10, R4 ;  /* 0x0000000a0c047225 */ /* 0x000fc800078e0004 */
[----:B------:R-:W-:Y:S01]  /*1fe0*/  IMAD R3, R12, R11, R3 ;  /* 0x0000000b0c037224 */ /* 0x000fe200078e0203 */
[----:B------:R-:W-:-:S03]  /*1ff0*/  IADD3 R4, P0, R4, UR4, RZ ;  /* 0x0000000404047c10 */ /* 0x000fc6000ff1e0ff */
[----:B------:R-:W-:Y:S01]  /*2000*/  IMAD.IADD R3, R5, 0x1, R3 ;  /* 0x0000000105037824 */ /* 0x000fe200078e0203 */
[----:B------:R-:W-:-:S04]  /*2010*/  LEA R6, P1, R10, R4, 0x3 ;  /* 0x000000040a067211 */ /* 0x000fc800078218ff */
[----:B------:R-:W-:Y:S01]  /*2020*/  IADD3.X R5, R3, UR5, RZ, P0, !PT ;  /* 0x0000000503057c10 */ /* 0x000fe200087fe4ff */
[----:B------:R-:W-:Y:S01]  /*2030*/  IMAD R3, R158, -0x2, R7 ;  /* 0xfffffffe9e037824 */ /* 0x000fe200078e0207 */
[----:B-----5:R-:W-:Y:S02]  /*2040*/  ISETP.NE.AND P0, PT, R152, RZ, PT ;  /* 0x000000ff9800720c */ /* 0x020fe40003f05270 */
[----:B------:R-:W-:Y:S01]  /*2050*/  LEA.HI.X R7, R10, R5, R11, 0x3, P1 ;  /* 0x000000050a077211 */ /* 0x000fe200008f1c0b */
[----:B------:R-:W-:-:S10]  /*2060*/  IMAD.IADD R0, R3, 0x1, -R22 ;  /* 0x0000000103007824 */ /* 0x000fd400078e0a16 */
[----:B------:R-:W-:Y:S05]  /*2070*/  @!P0 BRA `(.L_x_37) ;  /* 0x0000004800648947 */ /* 0x000fea0003800000 */
[----:B------:R-:W0:Y:S01]  /*2080*/  LDC.64 R20, c[0x0][0x5b0] ;  /* 0x00016c00ff147b82 */ /* 0x000e220000000a00 */
[----:B------:R-:W-:Y:S01]  /*2090*/  ULDC.64 UR4, c[0x0][0x5b8] ;  /* 0x00016e0000047ab9 */ /* 0x000fe20000000a00 */
[----:B------:R-:W-:Y:S01]  /*20a0*/  ISETP.GE.AND P1, PT, R19, 0x1, PT ;  /* 0x000000011300780c */ /* 0x000fe20003f26270 */
[----:B------:R-:W-:Y:S01]  /*20b0*/  IMAD.WIDE.U32 R8, R2, UR4, R8 ;  /* 0x0000000402087c25 */ /* 0x000fe2000f8e0008 */
[----:B------:R-:W-:Y:S02]  /*20c0*/  BSSY B1, `(.L_x_38) ;  /* 0x0000010000017945 */ /* 0x000fe40003800000 */
[----:B------:R-:W-:Y:S01]  /*20d0*/  ISETP.LT.OR P2, PT, R0, 0x1, !P1 ;  /* 0x000000010000780c */ /* 0x000fe20004f41670 */
[----:B------:R-:W-:Y:S01]  /*20e0*/  IMAD R3, R15, UR4, RZ ;  /* 0x000000040f037c24 */ /* 0x000fe2000f8e02ff */
[----:B------:R-:W1:Y:S01]  /*20f0*/  LDC.64 R166, c[0x0][0x5a8] ;  /* 0x00016a00ffa67b82 */ /* 0x000e620000000a00 */
[----:B------:R-:W-:Y:S02]  /*2100*/  IADD3 R8, P0, R22, R8, RZ ;  /* 0x0000000816087210 */ /* 0x000fe40007f1e0ff */
[----:B------:R-:W-:-:S05]  /*2110*/  IMAD R3, R2, UR5, R3 ;  /* 0x0000000502037c24 */ /* 0x000fca000f8e0203 */
[----:B------:R-:W-:Y:S01]  /*2120*/  IADD3.X R9, R14, R9, R3, P0, !PT ;  /* 0x000000090e097210 */ /* 0x000fe200007fe403 */
[-C--:B0-----:R-:W-:Y:S01]  /*2130*/  IMAD R10, R13, R20.reuse, RZ ;  /* 0x000000140d0a7224 */ /* 0x081fe200078e02ff */
[----:B------:R-:W-:Y:S01]  /*2140*/  SHF.L.U64.HI R11, R20, 0x3, R21 ;  /* 0x00000003140b7819 */ /* 0x000fe20000010215 */
[----:B------:R-:W-:-:S04]  /*2150*/  IMAD.WIDE.U32 R2, R12, R20, R8 ;  /* 0x000000140c027225 */ /* 0x000fc800078e0008 */
[----:B------:R-:W-:Y:S01]  /*2160*/  IMAD R15, R12, R21, R10 ;  /* 0x000000150c0f7224 */ /* 0x000fe200078e020a */
[----:B-1----:R-:W-:Y:S01]  /*2170*/  IADD3 R2, P0, R2, R166, RZ ;  /* 0x000000a602027210 */ /* 0x002fe20007f1e0ff */
[----:B------:R-:W-:-:S03]  /*2180*/  IMAD.SHL.U32 R10, R20, 0x8, RZ ;  /* 0x00000008140a7824 */ /* 0x000fc600078e00ff */
[----:B------:R-:W-:Y:S01]  /*2190*/  IADD3.X R3, R167, R3, R15, P0, !PT ;  /* 0x00000003a7037210 */ /* 0x000fe200007fe40f */
[----:B------:R-:W-:Y:S08]  /*21a0*/  @P2 BRA `(.L_x_39) ;  /* 0x0000000000042947 */ /* 0x000ff00003800000 */
[----:B------:R0:W5:Y:S02]  /*21b0*/  LDG.E.U8 R164, desc[UR36][R2.64] ;  /* 0x0000002402a47981 */ /* 0x000164000c1e1100 */
.L_x_39:
[----:B------:R-:W-:Y:S05]  /*21c0*/  BSYNC B1 ;  /* 0x0000000000017941 */ /* 0x000fea0003800000 */
.L_x_38:
[----:B-----5:R-:W-:Y:S01]  /*21d0*/  LOP3.LUT R13, R164, 0xffff, RZ, 0xc0, !PT ;  /* 0x0000ffffa40d7812 */ /* 0x020fe200078ec0ff */
[----:B------:R-:W-:Y:S01]  /*21e0*/  IMAD.WIDE.U32 R10, R12, R20, R10 ;  /* 0x000000140c0a7225 */ /* 0x000fe200078e000a */
[----:B------:R-:W-:Y:S01]  /*21f0*/  ISETP.GE.AND P0, PT, R19, 0x9, PT ;  /* 0x000000091300780c */ /* 0x000fe20003f06270 */
[----:B------:R-:W-:Y:S01]  /*2200*/  BSSY B1, `(.L_x_40) ;  /* 0x000000f000017945 */ /* 0x000fe20003800000 */
[----:B------:R-:W-:Y:S01]  /*2210*/  PRMT R13, R13, 0x8880, RZ ;  /* 0x000088800d0d7816 */ /* 0x000fe200000000ff */
[----:B------:R-:W-:Y:S01]  /*2220*/  IMAD.IADD R12, R15, 0x1, R11 ;  /* 0x000000010f0c7824 */ /* 0x000fe200078e020b */
[----:B------:R-:W-:-:S03]  /*2230*/  IADD3 R8, P3, P4, R8, R166, R10 ;  /* 0x000000a608087210 */ /* 0x000fc60007c7e00a */
[----:B------:R-:W-:Y:S01]  /*2240*/  IMAD.MOV.U32 R11, RZ, RZ, R13 ;  /* 0x000000ffff0b7224 */ /* 0x000fe200078e000d */
[----:B------:R-:W-:Y:S02]  /*2250*/  IADD3.X R9, R9, R167, R12, P3, P4 ;  /* 0x000000a709097210 */ /* 0x000fe40001fe840c */
[C---:B------:R-:W-:Y:S01]  /*2260*/  ISETP.LT.OR P3, PT, R0.reuse, 0x2, !P1 ;  /* 0x000000020000780c */ /* 0x040fe20004f61670 */
[----:B------:R-:W-:Y:S01]  /*2270*/  IMAD R10, R11, R152, RZ ;  /* 0x000000980b0a7224 */ /* 0x000fe200078e02ff */
[----:B------:R-:W-:-:S03]  /*2280*/  ISETP.LT.OR P4, PT, R0, 0x1, !P0 ;  /* 0x000000010000780c */ /* 0x000fc60004781670 */
[----:B------:R-:W-:-:S05]  /*2290*/  @!P2 IMAD R11, R24, R153, R10 ;  /* 0x00000099180ba224 */ /* 0x000fca00078e020a */
[----:B------:R1:W-:Y:S03]  /*22a0*/  @!P2 STG.E.U8 desc[UR36][R4.64], R11 ;  /* 0x0000000b0400a986 */ /* 0x0003e6000c101124 */
[----:B------:R-:W-:Y:S05]  /*22b0*/  @P3 BRA `(.L_x_41) ;  /* 0x00000000000c3947 */ /* 0x000fea0003800000 */
[----:B------:R-:W1:Y:S02]  /*22c0*/  LDG.E.U8 R164, desc[UR36][R2.64+0x1] ;  /* 0x0000012402a47981 */ /* 0x000e64000c1e1100 */
[----:B-1----:R-:W-:-:S05]  /*22d0*/  PRMT R11, R164, 0x8880, RZ ;  /* 0x00008880a40b7816 */ /* 0x002fca00000000ff */
[----:B------:R-:W-:-:S07]  /*22e0*/  IMAD R10, R11, R152, RZ ;  /* 0x000000980b0a7224 */ /* 0x000fce00078e02ff */
.L_x_41:
[----:B------:R-:W-:Y:S05]  /*22f0*/  BSYNC B1 ;  /* 0x0000000000017941 */ /* 0x000fea0003800000 */
.L_x_40:
[----:B------:R-:W-:Y:S01]  /*2300*/  @!P3 IMAD R25, R25, R153, R10 ;  /* 0x000000991919b224 */ /* 0x000fe200078e020a */
[----:B------:R-:W-:Y:S04]  /*2310*/  BSSY B1, `(.L_x_42) ;  /* 0x0000006000017945 */ /* 0x000fe80003800000 */
[----:B------:R2:W-:Y:S01]  /*2320*/  @!P3 STG.E.U8 desc[UR36][R4.64+0x1], R25 ;  /* 0x000001190400b986 */ /* 0x0005e2000c101124 */
[----:B------:R-:W-:Y:S05]  /*2330*/  @P4 BRA `(.L_x_43) ;  /* 0x00000000000c4947 */ /* 0x000fea0003800000 */
[----:B------:R-:W1:Y:S02]  /*2340*/  LDG.E.U8 R164, desc[UR36][R8.64] ;  /* 0x0000002408a47981 */ /* 0x000e64000c1e1100 */
[----:B-1----:R-:W-:-:S05]  /*2350*/  PRMT R11, R164, 0x8880, RZ ;  /* 0x00008880a40b7816 */ /* 0x002fca00000000ff */
[----:B------:R-:W-:-:S07]  /*2360*/  IMAD R10, R11, R152, RZ ;  /* 0x000000980b0a7224 */ /* 0x000fce00078e02ff */
.L_x_43:
[----:B------:R-:W-:Y:S05]  /*2370*/  BSYNC B1 ;  /* 0x0000000000017941 */ /* 0x000fea0003800000 */
.L_x_42:
[----:B------:R-:W-:Y:S01]  /*2380*/  ISETP.LT.OR P2, PT, R0, 0x2, !P0 ;  /* 0x000000020000780c */ /* 0x000fe20004741670 */
[----:B-1----:R-:W-:Y:S01]  /*2390*/  @!P4 IMAD R11, R26, R153, R10 ;  /* 0x000000991a0bc224 */ /* 0x002fe200078e020a */
[----:B------:R-:W-:Y:S01]  /*23a0*/  BSSY B1, `(.L_x_44) ;  /* 0x0000008000017945 */ /* 0x000fe20003800000 */
[----:B------:R-:W-:-:S03]  /*23b0*/  ISETP.LT.OR P3, PT, R0, 0x9, !P1 ;  /* 0x000000090000780c */ /* 0x000fc60004f61670 */
[----:B------:R1:W-:Y:S01]  /*23c0*/  @!P4 STG.E.U8 desc[UR36][R6.64], R11 ;  /* 0x0000000b0600c986 */ /* 0x0003e2000c101124 */
[----:B------:R-:W-:-:S06]  /*23d0*/  ISETP.LT.OR P4, PT, R0, 0xa, !P1 ;  /* 0x0000000a0000780c */ /* 0x000fcc0004f81670 */
[----:B------:R-:W-:Y:S07]  /*23e0*/  @P2 BRA `(.L_x_45) ;  /* 0x00000000000c2947 */ /* 0x000fee0003800000 */
[----:B------:R-:W1:Y:S02]  /*23f0*/  LDG.E.U8 R164, desc[UR36][R8.64+0x1] ;  /* 0x0000012408a47981 */ /* 0x000e64000c1e1100 */
[----:B-1----:R-:W-:-:S05]  /*2400*/  PRMT R11, R164, 0x8880, RZ ;  /* 0x00008880a40b7816 */ /* 0x002fca00000000ff */
[----:B------:R-:W-:-:S07]  /*2410*/  IMAD R10, R11, R152, RZ ;  /* 0x000000980b0a7224 */ /* 0x000fce00078e02ff */
.L_x_45:
[----:B------:R-:W-:Y:S05]  /*2420*/  BSYNC B1 ;  /* 0x0000000000017941 */ /* 0x000fea0003800000 */
.L_x_44:
[----:B------:R-:W-:Y:S01]  /*2430*/  @!P2 IMAD R27, R27, R153, R10 ;  /* 0x000000991b1ba224 */ /* 0x000fe200078e020a */
[----:B------:R-:W-:Y:S04]  /*2440*/  BSSY B1, `(.L_x_46) ;  /* 0x0000006000017945 */ /* 0x000fe80003800000 */
[----:B------:R3:W-:Y:S01]  /*2450*/  @!P2 STG.E.U8 desc[UR36][R6.64+0x1], R27 ;  /* 0x0000011b0600a986 */ /* 0x0007e2000c101124 */
[----:B------:R-:W-:Y:S05]  /*2460*/  @P3 BRA `(.L_x_47) ;  /* 0x00000000000c3947 */ /* 0x000fea0003800000 */
[----:B------:R-:W1:Y:S02]  /*2470*/  LDG.E.U8 R164, desc[UR36][R2.64+0x8] ;  /* 0x0000082402a47981 */ /* 0x000e64000c1e1100 */
[----:B-1----:R-:W-:-:S05]  /*2480*/  PRMT R11, R164, 0x8880, RZ ;  /* 0x00008880a40b7816 */ /* 0x002fca00000000ff */
[----:B------:R-:W-:-:S07]  /*2490*/  IMAD R10, R11, R152, RZ ;  /* 0x000000980b0a7224 */ /* 0x000fce00078e02ff */
.L_x_47:
[----:B------:R-:W-:Y:S05]  /*24a0*/  BSYNC B1 ;  /* 0x0000000000017941 */ /* 0x000fea0003800000 */
.L_x_46:
[----:B-1----:R-:W-:Y:S01]  /*24b0*/  @!P3 IMAD R11, R28, R153, R10 ;  /* 0x000000991c0bb224 */ /* 0x002fe200078e020a */
[----:B------:R-:W-:Y:S04]  /*24c0*/  BSSY B1, `(.L_x_48) ;  /* 0x0000006000017945 */ /* 0x000fe80003800000 */
[----:B------:R1:W-:Y:S01]  /*24d0*/  @!P3 STG.E.U8 desc[UR36][R4.64+0x8], R11 ;  /* 0x0000080b0400b986 */ /* 0x0003e2000c101124 */
[----:B------:R-:W-:Y:S05]  /*24e0*/  @P4 BRA `(.L_x_49) ;  /* 0x00000000000c4947 */ /* 0x000fea0003800000 */
[----:B------:R-:W1:Y:S02]  /*24f0*/  LDG.E.U8 R164, desc[UR36][R2.64+0x9] ;  /* 0x0000092402a47981 */ /* 0x000e64000c1e1100 */
[----:B-1----:R-:W-:-:S05]  /*2500*/  PRMT R11, R164, 0x8880, RZ ;  /* 0x00008880a40b7816 */ /* 0x002fca00000000ff */
[----:B------:R-:W-:-:S07]  /*2510*/  IMAD R10, R11, R152, RZ ;  /* 0x000000980b0a7224 */ /* 0x000fce00078e02ff */
.L_x_49:
[----:B------:R-:W-:Y:S05]  /*2520*/  BSYNC B1 ;  /* 0x0000000000017941 */ /* 0x000fea0003800000 */
.L_x_48:
[C---:B------:R-:W-:Y:S01]  /*2530*/  ISETP.LT.OR P2, PT, R0.reuse, 0x9, !P0 ;  /* 0x000000090000780c */ /* 0x040fe20004741670 */
[----:B------:R-:W-:Y:S01]  /*2540*/  @!P4 IMAD R29, R29, R153, R10 ;  /* 0x000000991d1dc224 */ /* 0x000fe200078e020a */
        /* <DEDUP_REMOVED lines=8> */
.L_x_51:
[----:B------:R-:W-:Y:S05]  /*25d0*/  BSYNC B1 ;  /* 0x0000000000017941 */ /* 0x000fea0003800000 */
.L_x_50:
[----:B-1----:R-:W-:Y:S01]  /*25e0*/  @!P2 IMAD R11, R30, R153, R10 ;  /* 0x000000991e0ba224 */ /* 0x002fe200078e020a */
[----:B------:R-:W-:Y:S04]  /*25f0*/  BSSY B1, `(.L_x_52) ;  /* 0x0000006000017945 */ /* 0x000fe80003800000 */
[----:B------:R1:W-:Y:S01]  /*2600*/  @!P2 STG.E.U8 desc[UR36][R6.64+0x8], R11 ;  /* 0x0000080b0600a986 */ /* 0x0003e2000c101124 */
[----:B------:R-:W-:Y:S05]  /*2610*/  @P3 BRA `(.L_x_53) ;  /* 0x00000000000c3947 */ /* 0x000fea0003800000 */
[----:B------:R-:W1:Y:S02]  /*2620*/  LDG.E.U8 R164, desc[UR36][R8.64+0x9] ;  /* 0x0000092408a47981 */ /* 0x000e64000c1e1100 */
[----:B-1----:R-:W-:-:S05]  /*2630*/  PRMT R11, R164, 0x8880, RZ ;  /* 0x00008880a40b7816 */ /* 0x002fca00000000ff */
[----:B------:R-:W-:-:S07]  /*2640*/  IMAD R10, R11, R152, RZ ;  /* 0x000000980b0a7224 */ /* 0x000fce00078e02ff */
.L_x_53:
[----:B------:R-:W-:Y:S05]  /*2650*/  BSYNC B1 ;  /* 0x0000000000017941 */ /* 0x000fea0003800000 */
.L_x_52:
[----:B------:R-:W-:Y:S01]  /*2660*/  @!P3 IMAD R31, R31, R153, R10 ;  /* 0x000000991f1fb224 */ /* 0x000fe200078e020a */
[----:B------:R-:W-:Y:S04]  /*2670*/  BSSY B1, `(.L_x_54) ;  /* 0x0000006000017945 */ /* 0x000fe80003800000 */
[----:B------:R0:W-:Y:S01]  /*2680*/  @!P3 STG.E.U8 desc[UR36][R6.64+0x9], R31 ;  /* 0x0000091f0600b986 */ /* 0x0001e2000c101124 */
[----:B------:R-:W-:Y:S05]  /*2690*/  @P4 BRA `(.L_x_55) ;  /* 0x00000000000c4947 */ /* 0x000fea0003800000 */
[----:B------:R-:W1:Y:S02]  /*26a0*/  LDG.E.U8 R164, desc[UR36][R2.64+0x10] ;  /* 0x0000102402a47981 */ /* 0x000e64000c1e1100 */
[----:B-1----:R-:W-:-:S05]  /*26b0*/  PRMT R11, R164, 0x8880, RZ ;  /* 0x00008880a40b7816 */ /* 0x002fca00000000ff */
[----:B------:R-:W-:-:S07]  /*26c0*/  IMAD R10, R11, R152, RZ ;  /* 0x000000980b0a7224 */ /* 0x000fce00078e02ff */
.L_x_55:
[----:B------:R-:W-:Y:S05]  /*26d0*/  BSYNC B1 ;  /* 0x0000000000017941 */ /* 0x000fea0003800000 */
.L_x_54:
        /* <DEDUP_REMOVED lines=10> */
.L_x_57:
[----:B------:R-:W-:Y:S05]  /*2780*/  BSYNC B1 ;  /* 0x0000000000017941 */ /* 0x000fea0003800000 */
.L_x_56:
[----:B------:R-:W-:Y:S01]  /*2790*/  @!P2 IMAD R33, R33, R153, R10 ;  /* 0x000000992121a224 */ /* 0x000fe200078e020a */
[----:B------:R-:W-:Y:S04]  /*27a0*/  BSSY B1, `(.L_x_58) ;  /* 0x0000006000017945 */ /* 0x000fe80003800000 */
[----:B------:R0:W-:Y:S01]  /*27b0*/  @!P2 STG.E.U8 desc[UR36][R4.64+0x11], R33 ;  /* 0x000011210400a986 */ /* 0x0001e2000c101124 */
[----:B------:R-:W-:Y:S05]  /*27c0*/  @P3 BRA `(.L_x_59) ;  /* 0x00000000000c3947 */ /* 0x000fea0003800000 */
[----:B------:R-:W1:Y:S02]  /*27d0*/  LDG.E.U8 R164, desc[UR36][R8.64+0x10] ;  /* 0x0000102408a47981 */ /* 0x000e64000c1e1100 */
[----:B-1----:R-:W-:-:S05]  /*27e0*/  PRMT R11, R164, 0x8880, RZ ;  /* 0x00008880a40b7816 */ /* 0x002fca00000000ff */
[----:B------:R-:W-:-:S07]  /*27f0*/  IMAD R10, R11, R152, RZ ;  /* 0x000000980b0a7224 */ /* 0x000fce00078e02ff */
.L_x_59:
[----:B------:R-:W-:Y:S05]  /*2800*/  BSYNC B1 ;  /* 0x0000000000017941 */ /* 0x000fea0003800000 */
.L_x_58:
[----:B-1----:R-:W-:Y:S01]  /*2810*/  @!P3 IMAD R11, R34, R153, R10 ;  /* 0x00000099220bb224 */ /* 0x002fe200078e020a */
[----:B------:R-:W-:Y:S04]  /*2820*/  BSSY B1, `(.L_x_60) ;  /* 0x0000006000017945 */ /* 0x000fe80003800000 */
[----:B------:R1:W-:Y:S01]  /*2830*/  @!P3 STG.E.U8 desc[UR36][R6.64+0x10], R11 ;  /* 0x0000100b0600b986 */ /* 0x0003e2000c101124 */
[----:B------:R-:W-:Y:S05]  /*2840*/  @P4 BRA `(.L_x_61) ;  /* 0x00000000000c4947 */ /* 0x000fea0003800000 */
[----:B------:R-:W1:Y:S02]  /*2850*/  LDG.E.U8 R164, desc[UR36][R8.64+0x11] ;  /* 0x0000112408a47981 */ /* 0x000e64000c1e1100 */
[----:B-1----:R-:W-:-:S05]  /*2860*/  PRMT R11, R164, 0x8880, RZ ;  /* 0x00008880a40b7816 */ /* 0x002fca00000000ff */
[----:B------:R-:W-:-:S07]  /*2870*/  IMAD R10, R11, R152, RZ ;  /* 0x000000980b0a7224 */ /* 0x000fce00078e02ff */
.L_x_61:
[----:B------:R-:W-:Y:S05]  /*2880*/  BSYNC B1 ;  /* 0x0000000000017941 */ /* 0x000fea0003800000 */
.L_x_60:
        /* <DEDUP_REMOVED lines=10> */
.L_x_63:
[----:B------:R-:W-:Y:S05]  /*2930*/  BSYNC B1 ;  /* 0x0000000000017941 */ /* 0x000fea0003800000 */
.L_x_62:
[----:B-1----:R-:W-:Y:S01]  /*2940*/  @!P2 IMAD R11, R36, R153, R10 ;  /* 0x00000099240ba224 */ /* 0x002fe200078e020a */
[----:B------:R-:W-:Y:S04]  /*2950*/  BSSY B1, `(.L_x_64) ;  /* 0x0000006000017945 */ /* 0x000fe80003800000 */
[----:B------:R1:W-:Y:S01]  /*2960*/  @!P2 STG.E.U8 desc[UR36][R4.64+0x18], R11 ;  /* 0x0000180b0400a986 */ /* 0x0003e2000c101124 */
[----:B------:R-:W-:Y:S05]  /*2970*/  @P3 BRA `(.L_x_65) ;  /* 0x00000000000c3947 */ /* 0x000fea0003800000 */
[----:B------:R-:W1:Y:S02]  /*2980*/  LDG.E.U8 R164, desc[UR36][R2.64+0x19] ;  /* 0x0000192402a47981 */ /* 0x000e64000c1e1100 */
[----:B-1----:R-:W-:-:S05]  /*2990*/  PRMT R11, R164, 0x8880, RZ ;  /* 0x00008880a40b7816 */ /* 0x002fca00000000ff */
[----:B------:R-:W-:-:S07]  /*29a0*/  IMAD R10, R11, R152, RZ ;  /* 0x000000980b0a7224 */ /* 0x000fce00078e02ff */
.L_x_65:
[----:B------:R-:W-:Y:S05]  /*29b0*/  BSYNC B1 ;  /* 0x0000000000017941 */ /* 0x000fea0003800000 */
.L_x_64:
[----:B------:R-:W-:Y:S01]  /*29c0*/  @!P3 IMAD R37, R37, R153, R10 ;  /* 0x000000992525b224 */ /* 0x000fe200078e020a */
[----:B------:R-:W-:Y:S04]  /*29d0*/  BSSY B1, `(.L_x_66) ;  /* 0x0000006000017945 */ /* 0x000fe80003800000 */
[----:B------:R0:W-:Y:S01]  /*29e0*/  @!P3 STG.E.U8 desc[UR36][R4.64+0x19], R37 ;  /* 0x000019250400b986 */ /* 0x0001e2000c101124 */
[----:B------:R-:W-:Y:S05]  /*29f0*/  @P4 BRA `(.L_x_67) ;  /* 0x00000000000c4947 */ /* 0x000fea0003800000 */
[----:B------:R-:W1:Y:S02]  /*2a00*/  LDG.E.U8 R164, desc[UR36][R8.64+0x18] ;  /* 0x0000182408a47981 */ /* 0x000e64000c1e1100 */
[----:B-1----:R-:W-:-:S05]  /*2a10*/  PRMT R11, R164, 0x8880, RZ ;  /* 0x00008880a40b7816 */ /* 0x002fca00000000ff */
[----:B------:R-:W-:-:S07]  /*2a20*/  IMAD R10, R11, R152, RZ ;  /* 0x000000980b0a7224 */ /* 0x000fce00078e02ff */
.L_x_67:
[----:B------:R-:W-:Y:S05]  /*2a30*/  BSYNC B1 ;  /* 0x0000000000017941 */ /* 0x000fea0003800000 */
.L_x_66:
        /* <DEDUP_REMOVED lines=10> */
.L_x_69:
[----:B------:R-:W-:Y:S05]  /*2ae0*/  BSYNC B1 ;  /* 0x0000000000017941 */ /* 0x000fea0003800000 */
.L_x_68:
[----:B------:R-:W-:Y:S01]  /*2af0*/  @!P2 IMAD R39, R39, R153, R10 ;  /* 0x000000992727a224 */ /* 0x000fe200078e020a */
[----:B------:R-:W-:Y:S04]  /*2b00*/  BSSY B1, `(.L_x_70) ;  /* 0x0000006000017945 */ /* 0x000fe80003800000 */
[----:B------:R0:W-:Y:S01]  /*2b10*/  @!P2 STG.E.U8 desc[UR36][R6.64+0x19], R39 ;  /* 0x000019270600a986 */ /* 0x0001e2000c101124 */
[----:B------:R-:W-:Y:S05]  /*2b20*/  @P3 BRA `(.L_x_71) ;  /* 0x00000000000c3947 */ /* 0x000fea0003800000 */
[----:B------:R-:W1:Y:S02]  /*2b30*/  LDG.E.U8 R164, desc[UR36][R2.64+0x20] ;  /* 0x0000202402a47981 */ /* 0x000e64000c1e1100 */
[----:B-1----:R-:W-:-:S05]  /*2b40*/  PRMT R11, R164, 0x8880, RZ ;  /* 0x00008880a40b7816 */ /* 0x002fca00000000ff */
[----:B------:R-:W-:-:S07]  /*2b50*/  IMAD R10, R11, R152, RZ ;  /* 0x000000980b0a7224 */ /* 0x000fce00078e02ff */
.L_x_71:
[----:B------:R-:W-:Y:S05]  /*2b60*/  BSYNC B1 ;  /* 0x0000000000017941 */ /* 0x000fea0003800000 */
.L_x_70:
[----:B-1----:R-:W-:Y:S01]  /*2b70*/  @!P3 IMAD R11, R40, R153, R10 ;  /* 0x00000099280bb224 */ /* 0x002fe200078e020a */
[----:B------:R-:W-:Y:S04]  /*2b80*/  BSSY B1, `(.L_x_72) ;  /* 0x0000006000017945 */ /* 0x000fe80003800000 */
[----:B------:R1:W-:Y:S01]  /*2b90*/  @!P3 STG.E.U8 desc[UR36][R4.64+0x20], R11 ;  /* 0x0000200b0400b986 */ /* 0x0003e2000c101124 */
[----:B------:R-:W-:Y:S05]  /*2ba0*/  @P4 BRA `(.L_x_73) ;  /* 0x00000000000c4947 */ /* 0x000fea0003800000 */
[----:B------:R-:W1:Y:S02]  /*2bb0*/  LDG.E.U8 R164, desc[UR36][R2.64+0x21] ;  /* 0x0000212402a47981 */ /* 0x000e64000c1e1100 */
[----:B-1----:R-:W-:-:S05]  /*2bc0*/  PRMT R11, R164, 0x8880, RZ ;  /* 0x00008880a40b7816 */ /* 0x002fca00000000ff */
[----:B------:R-:W-:-:S07]  /*2bd0*/  IMAD R10, R11, R152, RZ ;  /* 0x000000980b0a7224 */ /* 0x000fce00078e02ff */
.L_x_73:
[----:B------:R-:W-:Y:S05]  /*2be0*/  BSYNC B1 ;  /* 0x0000000000017941 */ /* 0x000fea0003800000 */
.L_x_72:
        /* <DEDUP_REMOVED lines=10> */
.L_x_75:
[----:B------:R-:W-:Y:S05]  /*2c90*/  BSYNC B1 ;  /* 0x0000000000017941 */ /* 0x000fea0003800000 */
.L_x_74:
[----:B-1----:R-:W-:Y:S01]  /*2ca0*/  @!P2 IMAD R11, R42, R153, R10 ;  /* 0x000000992a0ba224 */ /* 0x002fe200078e020a */
[----:B------:R-:W-:Y:S04]  /*2cb0*/  BSSY B1, `(.L_x_76) ;  /* 0x0000006000017945 */ /* 0x000fe80003800000 */
[----:B------:R1:W-:Y:S01]  /*2cc0*/  @!P2 STG.E.U8 desc[UR36][R6.64+0x20], R11 ;  /* 0x0000200b0600a986 */ /* 0x0003e2000c101124 */
[----:B------:R-:W-:Y:S05]  /*2cd0*/  @P3 BRA `(.L_x_77) ;  /* 0x00000000000c3947 */ /* 0x000fea0003800000 */
[----:B------:R-:W1:Y:S02]  /*2ce0*/  LDG.E.U8 R164, desc[UR36][R8.64+0x21] ;  /* 0x0000212408a47981 */ /* 0x000e64000c1e1100 */
[----:B-1----:R-:W-:-:S05]  /*2cf0*/  PRMT R11, R164, 0x8880, RZ ;  /* 0x00008880a40b7816 */ /* 0x002fca00000000ff */
[----:B------:R-:W-:-:S07]  /*2d00*/  IMAD R10, R11, R152, RZ ;  /* 0x000000980b0a7224 */ /* 0x000fce00078e02ff */
.L_x_77:
[----:B------:R-:W-:Y:S05]  /*2d10*/  BSYNC B1 ;  /* 0x0000000000017941 */ /* 0x000fea0003800000 */
.L_x_76:
[----:B------:R-:W-:Y:S01]  /*2d20*/  @!P3 IMAD R43, R43, R153, R10 ;  /* 0x000000992b2bb224 */ /* 0x000fe200078e020a */
[----:B------:R-:W-:Y:S04]  /*2d30*/  BSSY B1, `(.L_x_78) ;  /* 0x0000006000017945 */ /* 0x000fe80003800000 */
[----:B------:R0:W-:Y:S01]  /*2d40*/  @!P3 STG.E.U8 desc[UR36][R6.64+0x21], R43 ;  /* 0x0000212b0600b986 */ /* 0x0001e2000c101124 */
[----:B------:R-:W-:Y:S05]  /*2d50*/  @P4 BRA `(.L_x_79) ;  /* 0x00000000000c4947 */ /* 0x000fea0003800000 */
[----:B------:R-:W1:Y:S02]  /*2d60*/  LDG.E.U8 R164, desc[UR36][R2.64+0x28] ;  /* 0x0000282402a47981 */ /* 0x000e64000c1e1100 */
[----:B-1----:R-:W-:-:S05]  /*2d70*/  PRMT R11, R164, 0x8880, RZ ;  /* 0x00008880a40b7816 */ /* 0x002fca00000000ff */
[----:B------:R-:W-:-:S07]  /*2d80*/  IMAD R10, R11, R152, RZ ;  /* 0x000000980b0a7224 */ /* 0x000fce00078e02ff */
.L_x_79:
[----:B------:R-:W-:Y:S05]  /*2d90*/  BSYNC B1 ;  /* 0x0000000000017941 */ /* 0x000fea0003800000 */
.L_x_78:
        /* <DEDUP_REMOVED lines=10> */
.L_x_81:
[----:B------:R-:W-:Y:S05]  /*2e40*/  BSYNC B1 ;  /* 0x0000000000017941 */ /* 0x000fea0003800000 */
.L_x_80:
[----:B------:R-:W-:Y:S01]  /*2e50*/  @!P2 IMAD R45, R45, R153, R10 ;  /* 0x000000992d2da224 */ /* 0x000fe200078e020a */
[----:B------:R-:W-:Y:S04]  /*2e60*/  BSSY B1, `(.L_x_82) ;  /* 0x0000006000017945 */ /* 0x000fe80003800000 */
[----:B------:R0:W-:Y:S01]  /*2e70*/  @!P2 STG.E.U8 desc[UR36][R4.64+0x29], R45 ;  /* 0x0000292d0400a986 */ /* 0x0001e2000c101124 */
[----:B------:R-:W-:Y:S05]  /*2e80*/  @P3 BRA `(.L_x_83) ;  /* 0x00000000000c3947 */ /* 0x000fea0003800000 */
[----:B------:R-:W1:Y:S02]  /*2e90*/  LDG.E.U8 R164, desc[UR36][R8.64+0x28] ;  /* 0x0000282408a47981 */ /* 0x000e64000c1e1100 */
[----:B-1----:R-:W-:-:S05]  /*2ea0*/  PRMT R11, R164, 0x8880, RZ ;  /* 0x00008880a40b7816 */ /* 0x002fca00000000ff */
[----:B------:R-:W-:-:S07]  /*2eb0*/  IMAD R10, R11, R152, RZ ;  /* 0x000000980b0a7224 */ /* 0x000fce00078e02ff */
.L_x_83:
[----:B------:R-:W-:Y:S05]  /*2ec0*/  BSYNC B1 ;  /* 0x0000000000017941 */ /* 0x000fea0003800000 */
.L_x_82:
[----:B-1----:R-:W-:Y:S01]  /*2ed0*/  @!P3 IMAD R11, R46, R153, R10 ;  /* 0x000000992e0bb224 */ /* 0x002fe200078e020a */
[----:B------:R-:W-:Y:S04]  /*2ee0*/  BSSY B1, `(.L_x_84) ;  /* 0x0000006000017945 */ /* 0x000fe80003800000 */
[----:B------:R1:W-:Y:S01]  /*2ef0*/  @!P3 STG.E.U8 desc[UR36][R6.64+0x28], R11 ;  /* 0x0000280b0600b986 */ /* 0x0003e2000c101124 */
[----:B------:R-:W-:Y:S05]  /*2f00*/  @P4 BRA `(.L_x_85) ;  /* 0x00000000000c4947 */ /* 0x000fea0003800000 */
[----:B------:R-:W1:Y:S02]  /*2f10*/  LDG.E.U8 R164, desc[UR36][R8.64+0x29] ;  /* 0x0000292408a47981 */ /* 0x000e64000c1e1100 */
[----:B-1----:R-:W-:-:S05]  /*2f20*/  PRMT R11, R164, 0x8880, RZ ;  /* 0x00008880a40b7816 */ /* 0x002fca00000000ff */
[----:B------:R-:W-:-:S07]  /*2f30*/  IMAD R10, R11, R152, RZ ;  /* 0x000000980b0a7224 */ /* 0x000fce00078e02ff */
.L_x_85:
[----:B------:R-:W-:Y:S05]  /*2f40*/  BSYNC B1 ;  /* 0x0000000000017941 */ /* 0x000fea0003800000 */
.L_x_84:
        /* <DEDUP_REMOVED lines=10> */
.L_x_87:
[----:B------:R-:W-:Y:S05]  /*2ff0*/  BSYNC B1 ;  /* 0x0000000000017941 */ /* 0x000fea0003800000 */
.L_x_86:
[----:B-1----:R-:W-:Y:S01]  /*3000*/  @!P2 IMAD R11, R48, R153, R10 ;  /* 0x00000099300ba224 */ /* 0x002fe200078e020a */
[----:B------:R-:W-:Y:S04]  /*3010*/  BSSY B1, `(.L_x_88) ;  /* 0x0000006000017945 */ /* 0x000fe80003800000 */
[----:B------:R1:W-:Y:S01]  /*3020*/  @!P2 STG.E.U8 desc[UR36][R4.64+0x30], R11 ;  /* 0x0000300b0400a986 */ /* 0x0003e2000c101124 */
[----:B------:R-:W-:Y:S05]  /*3030*/  @P3 BRA `(.L_x_89) ;  /* 0x00000000000c3947 */ /* 0x000fea0003800000 */
[----:B------:R-:W1:Y:S02]  /*3040*/  LDG.E.U8 R164, desc[UR36][R2.64+0x31] ;  /* 0x0000312402a47981 */ /* 0x000e64000c1e1100 */
[----:B-1----:R-:W-:-:S05]  /*3050*/  PRMT R11, R164, 0x8880, RZ ;  /* 0x00008880a40b7816 */ /* 0x002fca00000000ff */
[----:B------:R-:W-:-:S07]  /*3060*/  IMAD R10, R11, R152, RZ ;  /* 0x000000980b0a7224 */ /* 0x000fce00078e02ff */
.L_x_89:
[----:B------:R-:W-:Y:S05]  /*3070*/  BSYNC B1 ;  /* 0x0000000000017941 */ /* 0x000fea0003800000 */
.L_x_88:
[----:B------:R-:W-:Y:S01]  /*3080*/  @!P3 IMAD R49, R49, R153, R10 ;  /* 0x000000993131b224 */ /* 0x000fe200078e020a */
[----:B------:R-:W-:Y:S04]  /*3090*/  BSSY B1, `(.L_x_90) ;  /* 0x0000006000017945 */ /* 0x000fe80003800000 */
[----:B------:R0:W-:Y:S01]  /*30a0*/  @!P3 STG.E.U8 desc[UR36][R4.64+0x31], R49 ;  /* 0x000031310400b986 */ /* 0x0001e2000c101124 */
[----:B------:R-:W-:Y:S05]  /*30b0*/  @P4 BRA `(.L_x_91) ;  /* 0x00000000000c4947 */ /* 0x000fea0003800000 */
[----:B------:R-:W1:Y:S02]  /*30c0*/  LDG.E.U8 R164, desc[UR36][R8.64+0x30] ;  /* 0x0000302408a47981 */ /* 0x000e64000c1e1100 */
[----:B-1----:R-:W-:-:S05]  /*30d0*/  PRMT R11, R164, 0x8880, RZ ;  /* 0x00008880a40b7816 */ /* 0x002fca00000000ff */
[----:B------:R-:W-:-:S07]  /*30e0*/  IMAD R10, R11, R152, RZ ;  /* 0x000000980b0a7224 */ /* 0x000fce00078e02ff */
.L_x_91:
[----:B------:R-:W-:Y:S05]  /*30f0*/  BSYNC B1 ;  /* 0x0000000000017941 */ /* 0x000fea0003800000 */
.L_x_90:
        /* <DEDUP_REMOVED lines=10> */
.L_x_93:
[----:B------:R-:W-:Y:S05]  /*31a0*/  BSYNC B1 ;  /* 0x0000000000017941 */ /* 0x000fea0003800000 */
.L_x_92:
[----:B------:R-:W-:Y:S01]  /*31b0*/  @!P2 IMAD R51, R51, R153, R10 ;  /* 0x000000993333a224 */ /* 0x000fe200078e020a */
[----:B------:R-:W-:Y:S04]  /*31c0*/  BSSY B1, `(.L_x_94) ;  /* 0x0000006000017945 */ /* 0x000fe80003800000 */
[----:B------:R0:W-:Y:S01]  /*31d0*/  @!P2 STG.E.U8 desc[UR36][R6.64+0x31], R51 ;  /* 0x000031330600a986 */ /* 0x0001e2000c101124 */
[----:B------:R-:W-:Y:S05]  /*31e0*/  @P3 BRA `(.L_x_95) ;  /* 0x00000000000c3947 */ /* 0x000fea0003800000 */
[----:B------:R-:W1:Y:S02]  /*31f0*/  LDG.E.U8 R164, desc[UR36][R2.64+0x38] ;  /* 0x0000382402a47981 */ /* 0x000e64000c1e1100 */
[----:B-1----:R-:W-:-:S05]  /*3200*/  PRMT R11, R164, 0x8880, RZ ;  /* 0x00008880a40b7816 */ /* 0x002fca00000000ff */
[----:B------:R-:W-:-:S07]  /*3210*/  IMAD R10, R11, R152, RZ ;  /* 0x000000980b0a7224 */ /* 0x000fce00078e02ff */
.L_x_95:
[----:B------:R-:W-:Y:S05]  /*3220*/  BSYNC B1 ;  /* 0x0000000000017941 */ /* 0x000fea0003800000 */
.L_x_94:
[----:B-1----:R-:W-:Y:S01]  /*3230*/  @!P3 IMAD R11, R52, R153, R10 ;  /* 0x00000099340bb224 */ /* 0x002fe200078e020a */
[----:B------:R-:W-:Y:S04]  /*3240*/  BSSY B1, `(.L_x_96) ;  /* 0x0000006000017945 */ /* 0x000fe80003800000 */
[----:B------:R1:W-:Y:S01]  /*3250*/  @!P3 STG.E.U8 desc[UR36][R4.64+0x38], R11 ;  /* 0x0000380b0400b986 */ /* 0x0003e2000c101124 */
[----:B------:R-:W-:Y:S05]  /*3260*/  @P4 BRA `(.L_x_97) ;  /* 0x00000000000c4947 */ /* 0x000fea0003800000 */
[----:B------:R-:W1:Y:S02]  /*3270*/  LDG.E.U8 R164, desc[UR36][R2.64+0x39] ;  /* 0x0000392402a47981 */ /* 0x000e64000c1e1100 */
[----:B-1----:R-:W-:-:S05]  /*3280*/  PRMT R11, R164, 0x8880, RZ ;  /* 0x00008880a40b7816 */ /* 0x002fca00000000ff */
[----:B------:R-:W-:-:S07]  /*3290*/  IMAD R10, R11, R152, RZ ;  /* 0x000000980b0a7224 */ /* 0x000fce00078e02ff */
.L_x_97:
[----:B------:R-:W-:Y:S05]  /*32a0*/  BSYNC B1 ;  /* 0x0000000000017941 */ /* 0x000fea0003800000 */
.L_x_96:
        /* <DEDUP_REMOVED lines=10> */
.L_x_99:
[----:B------:R-:W-:Y:S05]  /*3350*/  BSYNC B1 ;  /* 0x0000000000017941 */ /* 0x000fea0003800000 */
.L_x_98:
[----:B-1----:R-:W-:Y:S01]  /*3360*/  @!P2 IMAD R11, R54, R153, R10 ;  /* 0x00000099360ba224 */ /* 0x002fe200078e020a */
[----:B------:R-:W-:Y:S04]  /*3370*/  BSSY B1, `(.L_x_100) ;  /* 0x0000006000017945 */ /* 0x000fe80003800000 */
[----:B------:R1:W-:Y:S01]  /*3380*/  @!P2 STG.E.U8 desc[UR36][R6.64+0x38], R11 ;  /* 0x0000380b0600a986 */ /* 0x0003e2000c101124 */
[----:B------:R-:W-:Y:S05]  /*3390*/  @P3 BRA `(.L_x_101) ;  /* 0x00000000000c3947 */ /* 0x000fea0003800000 */
[----:B------:R-:W1:Y:S02]  /*33a0*/  LDG.E.U8 R164, desc[UR36][R8.64+0x39] ;  /* 0x0000392408a47981 */ /* 0x000e64000c1e1100 */
[----:B-1----:R-:W-:-:S05]  /*33b0*/  PRMT R11, R164, 0x8880, RZ ;  /* 0x00008880a40b7816 */ /* 0x002fca00000000ff */
[----:B------:R-:W-:-:S07]  /*33c0*/  IMAD R10, R11, R152, RZ ;  /* 0x000000980b0a7224 */ /* 0x000fce00078e02ff */
.L_x_101:
[----:B------:R-:W-:Y:S05]  /*33d0*/  BSYNC B1 ;  /* 0x0000000000017941 */ /* 0x000fea0003800000 */
.L_x_100:
[----:B------:R-:W-:Y:S01]  /*33e0*/  @!P3 IMAD R55, R55, R153, R10 ;  /* 0x000000993737b224 */ /* 0x000fe200078e020a */
[----:B------:R-:W-:Y:S04]  /*33f0*/  BSSY B1, `(.L_x_102) ;  /* 0x0000006000017945 */ /* 0x000fe80003800000 */
[----:B------:R0:W-:Y:S01]  /*3400*/  @!P3 STG.E.U8 desc[UR36][R6.64+0x39], R55 ;  /* 0x000039370600b986 */ /* 0x0001e2000c101124 */
[----:B------:R-:W-:Y:S05]  /*3410*/  @P4 BRA `(.L_x_103) ;  /* 0x00000000000c4947 */ /* 0x000fea0003800000 */
[----:B------:R-:W1:Y:S02]  /*3420*/  LDG.E.U8 R164, desc[UR36][R2.64+0x40] ;  /* 0x0000402402a47981 */ /* 0x000e64000c1e1100 */
[----:B-1----:R-:W-:-:S05]  /*3430*/  PRMT R11, R164, 0x8880, RZ ;  /* 0x00008880a40b7816 */ /* 0x002fca00000000ff */
[----:B------:R-:W-:-:S07]  /*3440*/  IMAD R10, R11, R152, RZ ;  /* 0x000000980b0a7224 */ /* 0x000fce00078e02ff */
.L_x_103:
[----:B------:R-:W-:Y:S05]  /*3450*/  BSYNC B1 ;  /* 0x0000000000017941 */ /* 0x000fea0003800000 */
.L_x_102:
        /* <DEDUP_REMOVED lines=10> */
.L_x_105:
[----:B------:R-:W-:Y:S05]  /*3500*/  BSYNC B1 ;  /* 0x0000000000017941 */ /* 0x000fea0003800000 */
.L_x_104:
[----:B------:R-:W-:Y:S01]  /*3510*/  @!P2 IMAD R57, R57, R153, R10 ;  /* 0x000000993939a224 */ /* 0x000fe200078e020a */
[----:B------:R-:W-:Y:S04]  /*3520*/  BSSY B1, `(.L_x_106) ;  /* 0x0000006000017945 */ /* 0x000fe80003800000 */
[----:B------:R0:W-:Y:S01]  /*3530*/  @!P2 STG.E.U8 desc[UR36][R4.64+0x41], R57 ;  /* 0x000041390400a986 */ /* 0x0001e2000c101124 */
[----:B------:R-:W-:Y:S05]  /*3540*/  @P3 BRA `(.L_x_107) ;  /* 0x00000000000c3947 */ /* 0x000fea0003800000 */
[----:B------:R-:W1:Y:S02]  /*3550*/  LDG.E.U8 R164, desc[UR36][R8.64+0x40] ;  /* 0x0000402408a47981 */ /* 0x000e64000c1e1100 */
[----:B-1----:R-:W-:-:S05]  /*3560*/  PRMT R11, R164, 0x8880, RZ ;  /* 0x00008880a40b7816 */ /* 0x002fca00000000ff */
[----:B------:R-:W-:-:S07]  /*3570*/  IMAD R10, R11, R152, RZ ;  /* 0x000000980b0a7224 */ /* 0x000fce00078e02ff */
.L_x_107:
[----:B------:R-:W-:Y:S05]  /*3580*/  BSYNC B1 ;  /* 0x0000000000017941 */ /* 0x000fea0003800000 */
.L_x_106:
[----:B-1----:R-:W-:Y:S01]  /*3590*/  @!P3 IMAD R11, R58, R153, R10 ;  /* 0x000000993a0bb224 */ /* 0x002fe200078e020a */
[----:B------:R-:W-:Y:S04]  /*35a0*/  BSSY B1, `(.L_x_108) ;  /* 0x0000006000017945 */ /* 0x000fe80003800000 */
[----:B------:R1:W-:Y:S01]  /*35b0*/  @!P3 STG.E.U8 desc[UR36][R6.64+0x40], R11 ;  /* 0x0000400b0600b986 */ /* 0x0003e2000c101124 */
[----:B------:R-:W-:Y:S05]  /*35c0*/  @P4 BRA `(.L_x_109) ;  /* 0x00000000000c4947 */ /* 0x000fea0003800000 */
[----:B------:R-:W1:Y:S02]  /*35d0*/  LDG.E.U8 R164, desc[UR36][R8.64+0x41] ;  /* 0x0000412408a47981 */ /* 0x000e64000c1e1100 */
[----:B-1----:R-:W-:-:S05]  /*35e0*/  PRMT R11, R164, 0x8880, RZ ;  /* 0x00008880a40b7816 */ /* 0x002fca00000000ff */
[----:B------:R-:W-:-:S07]  /*35f0*/  IMAD R10, R11, R152, RZ ;  /* 0x000000980b0a7224 */ /* 0x000fce00078e02ff */
.L_x_109:
[----:B------:R-:W-:Y:S05]  /*3600*/  BSYNC B1 ;  /* 0x0000000000017941 */ /* 0x000fea0003800000 */
.L_x_108:
        /* <DEDUP_REMOVED lines=10> */
.L_x_111:
[----:B------:R-:W-:Y:S05]  /*36b0*/  BSYNC B1 ;  /* 0x0000000000017941 */ /* 0x000fea0003800000 */
.L_x_110:
[----:B-1----:R-:W-:Y:S01]  /*36c0*/  @!P2 IMAD R11, R60, R153, R10 ;  /* 0x000000993c0ba224 */ /* 0x002fe200078e020a */
[----:B------:R-:W-:Y:S04]  /*36d0*/  BSSY B1, `(.L_x_112) ;  /* 0x0000006000017945 */ /* 0x000fe80003800000 */
[----:B------:R1:W-:Y:S01]  /*36e0*/  @!P2 STG.E.U8 desc[UR36][R4.64+0x48], R11 ;  /* 0x0000480b0400a986 */ /* 0x0003e2000c101124 */
[----:B------:R-:W-:Y:S05]  /*36f0*/  @P3 BRA `(.L_x_113) ;  /* 0x00000000000c3947 */ /* 0x000fea0003800000 */
[----:B------:R-:W1:Y:S02]  /*3700*/  LDG.E.U8 R164, desc[UR36][R2.64+0x49] ;  /* 0x0000492402a47981 */ /* 0x000e64000c1e1100 */
[----:B-1----:R-:W-:-:S05]  /*3710*/  PRMT R11, R164, 0x8880, RZ ;  /* 0x00008880a40b7816 */ /* 0x002fca00000000ff */
[----:B------:R-:W-:-:S07]  /*3720*/  IMAD R10, R11, R152, RZ ;  /* 0x000000980b0a7224 */ /* 0x000fce00078e02ff */
.L_x_113:
[----:B------:R-:W-:Y:S05]  /*3730*/  BSYNC B1 ;  /* 0x0000000000017941 */ /* 0x000fea0003800000 */
.L_x_112:
[----:B------:R-:W-:Y:S01]  /*3740*/  @!P3 IMAD R61, R61, R153, R10 ;  /* 0x000000993d3db224 */ /* 0x000fe200078e020a */
[----:B------:R-:W-:Y:S04]  /*3750*/  BSSY B1, `(.L_x_114) ;  /* 0x0000006000017945 */ /* 0x000fe80003800000 */
[----:B------:R0:W-:Y:S01]  /*3760*/  @!P3 STG.E.U8 desc[UR36][R4.64+0x49], R61 ;  /* 0x0000493d0400b986 */ /* 0x0001e2000c101124 */
[----:B------:R-:W-:Y:S05]  /*3770*/  @P4 BRA `(.L_x_115) ;  /* 0x00000000000c4947 */ /* 0x000fea0003800000 */
[----:B------:R-:W1:Y:S02]  /*3780*/  LDG.E.U8 R164, desc[UR36][R8.64+0x48] ;  /* 0x0000482408a47981 */ /* 0x000e64000c1e1100 */
[----:B-1----:R-:W-:-:S05]  /*3790*/  PRMT R11, R164, 0x8880, RZ ;  /* 0x00008880a40b7816 */ /* 0x002fca00000000ff */
[----:B------:R-:W-:-:S07]  /*37a0*/  IMAD R10, R11, R152, RZ ;  /* 0x000000980b0a7224 */ /* 0x000fce00078e02ff */
.L_x_115:
[----:B------:R-:W-:Y:S05]  /*37b0*/  BSYNC B1 ;  /* 0x0000000000017941 */ /* 0x000fea0003800000 */
.L_x_114:
        /* <DEDUP_REMOVED lines=10> */
.L_x_117:
[----:B------:R-:W-:Y:S05]  /*3860*/  BSYNC B1 ;  /* 0x0000000000017941 */ /* 0x000fea0003800000 */
.L_x_116:
[----:B------:R-:W-:Y:S01]  /*3870*/  @!P2 IMAD R63, R63, R153, R10 ;  /* 0x000000993f3fa224 */ /* 0x000fe200078e020a */
[----:B------:R-:W-:Y:S04]  /*3880*/  BSSY B1, `(.L_x_118) ;  /* 0x0000006000017945 */ /* 0x000fe80003800000 */
[----:B------:R0:W-:Y:S01]  /*3890*/  @!P2 STG.E.U8 desc[UR36][R6.64+0x49], R63 ;  /* 0x0000493f0600a986 */ /* 0x0001e2000c101124 */
[----:B------:R-:W-:Y:S05]  /*38a0*/  @P3 BRA `(.L_x_119) ;  /* 0x00000000000c3947 */ /* 0x000fea0003800000 */
[----:B------:R-:W1:Y:S02]  /*38b0*/  LDG.E.U8 R164, desc[UR36][R2.64+0x50] ;  /* 0x0000502402a47981 */ /* 0x000e64000c1e1100 */
[----:B-1----:R-:W-:-:S05]  /*38c0*/  PRMT R11, R164, 0x8880, RZ ;  /* 0x00008880a40b7816 */ /* 0x002fca00000000ff */
[----:B------:R-:W-:-:S07]  /*38d0*/  IMAD R10, R11, R152, RZ ;  /* 0x000000980b0a7224 */ /* 0x000fce00078e02ff */
.L_x_119:
[----:B------:R-:W-:Y:S05]  /*38e0*/  BSYNC B1 ;  /* 0x0000000000017941 */ /* 0x000fea0003800000 */
.L_x_118:
[----:B-1----:R-:W-:Y:S01]  /*38f0*/  @!P3 IMAD R11, R64, R153, R10 ;  /* 0x00000099400bb224 */ /* 0x002fe200078e020a */
[----:B------:R-:W-:Y:S04]  /*3900*/  BSSY B1, `(.L_x_120) ;  /* 0x0000006000017945 */ /* 0x000fe80003800000 */
[----:B------:R1:W-:Y:S01]  /*3910*/  @!P3 STG.E.U8 desc[UR36][R4.64+0x50], R11 ;  /* 0x0000500b0400b986 */ /* 0x0003e2000c101124 */
[----:B------:R-:W-:Y:S05]  /*3920*/  @P4 BRA `(.L_x_121) ;  /* 0x00000000000c4947 */ /* 0x000fea0003800000 */
[----:B------:R-:W1:Y:S02]  /*3930*/  LDG.E.U8 R164, desc[UR36][R2.64+0x51] ;  /* 0x0000512402a47981 */ /* 0x000e64000c1e1100 */
[----:B-1----:R-:W-:-:S05]  /*3940*/  PRMT R11, R164, 0x8880, RZ ;  /* 0x00008880a40b7816 */ /* 0x002fca00000000ff */
[----:B------:R-:W-:-:S07]  /*3950*/  IMAD R10, R11, R152, RZ ;  /* 0x000000980b0a7224 */ /* 0x000fce00078e02ff */
.L_x_121:
[----:B------:R-:W-:Y:S05]  /*3960*/  BSYNC B1 ;  /* 0x0000000000017941 */ /* 0x000fea0003800000 */
.L_x_120:
        /* <DEDUP_REMOVED lines=10> */
.L_x_123:
[----:B------:R-:W-:Y:S05]  /*3a10*/  BSYNC B1 ;  /* 0x0000000000017941 */ /* 0x000fea0003800000 */
.L_x_122:
[----:B-1----:R-:W-:Y:S01]  /*3a20*/  @!P2 IMAD R11, R66, R153, R10 ;  /* 0x00000099420ba224 */ /* 0x002fe200078e020a */
[----:B------:R-:W-:Y:S04]  /*3a30*/  BSSY B1, `(.L_x_124) ;  /* 0x0000006000017945 */ /* 0x000fe80003800000 */
[----:B------:R1:W-:Y:S01]  /*3a40*/  @!P2 STG.E.U8 desc[UR36][R6.64+0x50], R11 ;  /* 0x0000500b0600a986 */ /* 0x0003e2000c101124 */
[----:B------:R-:W-:Y:S05]  /*3a50*/  @P3 BRA `(.L_x_125) ;  /* 0x00000000000c3947 */ /* 0x000fea0003800000 */
[----:B------:R-:W1:Y:S02]  /*3a60*/  LDG.E.U8 R164, desc[UR36][R8.64+0x51] ;  /* 0x0000512408a47981 */ /* 0x000e64000c1e1100 */
[----:B-1----:R-:W-:-:S05]  /*3a70*/  PRMT R11, R164, 0x8880, RZ ;  /* 0x00008880a40b7816 */ /* 0x002fca00000000ff */
[----:B------:R-:W-:-:S07]  /*3a80*/  IMAD R10, R11, R152, RZ ;  /* 0x000000980b0a7224 */ /* 0x000fce00078e02ff */
.L_x_125:
[----:B------:R-:W-:Y:S05]  /*3a90*/  BSYNC B1 ;  /* 0x0000000000017941 */ /* 0x000fea0003800000 */
.L_x_124:
[----:B------:R-:W-:Y:S01]  /*3aa0*/  @!P3 IMAD R67, R67, R153, R10 ;  /* 0x000000994343b224 */ /* 0x000fe200078e020a */
[----:B------:R-:W-:Y:S04]  /*3ab0*/  BSSY B1, `(.L_x_126) ;  /* 0x0000006000017945 */ /* 0x000fe80003800000 */
[----:B------:R0:W-:Y:S01]  /*3ac0*/  @!P3 STG.E.U8 desc[UR36][R6.64+0x51], R67 ;  /* 0x000051430600b986 */ /* 0x0001e2000c101124 */
[----:B------:R-:W-:Y:S05]  /*3ad0*/  @P4 BRA `(.L_x_127) ;  /* 0x00000000000c4947 */ /* 0x000fea0003800000 */
[----:B------:R-:W1:Y:S02]  /*3ae0*/  LDG.E.U8 R164, desc[UR36][R2.64+0x58] ;  /* 0x0000582402a47981 */ /* 0x000e64000c1e1100 */
[----:B-1----:R-:W-:-:S05]  /*3af0*/  PRMT R11, R164, 0x8880, RZ ;  /* 0x00008880a40b7816 */ /* 0x002fca00000000ff */
[----:B------:R-:W-:-:S07]  /*3b00*/  IMAD R10, R11, R152, RZ ;  /* 0x000000980b0a7224 */ /* 0x000fce00078e02ff */
.L_x_127:
[----:B------:R-:W-:Y:S05]  /*3b10*/  BSYNC B1 ;  /* 0x0000000000017941 */ /* 0x000fea0003800000 */
.L_x_126:
        /* <DEDUP_REMOVED lines=10> */
.L_x_129:
[----:B------:R-:W-:Y:S05]  /*3bc0*/  BSYNC B1 ;  /* 0x0000000000017941 */ /* 0x000fea0003800000 */
.L_x_128:
[----:B------:R-:W-:Y:S01]  /*3bd0*/  @!P2 IMAD R69, R69, R153, R10 ;  /* 0x000000994545a224 */ /* 0x000fe200078e020a */
[----:B------:R-:W-:Y:S04]  /*3be0*/  BSSY B1, `(.L_x_130) ;  /* 0x0000006000017945 */ /* 0x000fe80003800000 */
[----:B------:R0:W-:Y:S01]  /*3bf0*/  @!P2 STG.E.U8 desc[UR36][R4.64+0x59], R69 ;  /* 0x000059450400a986 */ /* 0x0001e2000c101124 */
[----:B------:R-:W-:Y:S05]  /*3c00*/  @P3 BRA `(.L_x_131) ;  /* 0x00000000000c3947 */ /* 0x000fea0003800000 */
[----:B------:R-:W1:Y:S02]  /*3c10*/  LDG.E.U8 R164, desc[UR36][R8.64+0x58] ;  /* 0x0000582408a47981 */ /* 0x000e64000c1e1100 */
[----:B-1----:R-:W-:-:S05]  /*3c20*/  PRMT R11, R164, 0x8880, RZ ;  /* 0x00008880a40b7816 */ /* 0x002fca00000000ff */
[----:B------:R-:W-:-:S07]  /*3c30*/  IMAD R10, R11, R152, RZ ;  /* 0x000000980b0a7224 */ /* 0x000fce00078e02ff */
.L_x_131:
[----:B------:R-:W-:Y:S05]  /*3c40*/  BSYNC B1 ;  /* 0x0000000000017941 */ /* 0x000fea0003800000 */
.L_x_130:
[----:B-1----:R-:W-:Y:S01]  /*3c50*/  @!P3 IMAD R11, R70, R153, R10 ;  /* 0x00000099460bb224 */ /* 0x002fe200078e020a */
[----:B------:R-:W-:Y:S04]  /*3c60*/  BSSY B1, `(.L_x_132) ;  /* 0x0000006000017945 */ /* 0x000fe80003800000 */
[----:B------:R1:W-:Y:S01]  /*3c70*/  @!P3 STG.E.U8 desc[UR36][R6.64+0x58], R11 ;  /* 0x0000580b0600b986 */ /* 0x0003e2000c101124 */
[----:B------:R-:W-:Y:S05]  /*3c80*/  @P4 BRA `(.L_x_133) ;  /* 0x00000000000c4947 */ /* 0x000fea0003800000 */
[----:B------:R-:W1:Y:S02]  /*3c90*/  LDG.E.U8 R164, desc[UR36][R8.64+0x59] ;  /* 0x0000592408a47981 */ /* 0x000e64000c1e1100 */
[----:B-1----:R-:W-:-:S05]  /*3ca0*/  PRMT R11, R164, 0x8880, RZ ;  /* 0x00008880a40b7816 */ /* 0x002fca00000000ff */
[----:B------:R-:W-:-:S07]  /*3cb0*/  IMAD R10, R11, R152, RZ ;  /* 0x000000980b0a7224 */ /* 0x000fce00078e02ff */
.L_x_133:
[----:B------:R-:W-:Y:S05]  /*3cc0*/  BSYNC B1 ;  /* 0x0000000000017941 */ /* 0x000fea0003800000 */
.L_x_132:
        /* <DEDUP_REMOVED lines=10> */
.L_x_135:
[----:B------:R-:W-:Y:S05]  /*3d70*/  BSYNC B1 ;  /* 0x0000000000017941 */ /* 0x000fea0003800000 */
.L_x_134:
[----:B-1----:R-:W-:Y:S01]  /*3d80*/  @!P2 IMAD R11, R72, R153, R10 ;  /* 0x00000099480ba224 */ /* 0x002fe200078e020a */
[----:B------:R-:W-:Y:S04]  /*3d90*/  BSSY B1, `(.L_x_136) ;  /* 0x0000006000017945 */ /* 0x000fe80003800000 */
[----:B------:R1:W-:Y:S01]  /*3da0*/  @!P2 STG.E.U8 desc[UR36][R4.64+0x60], R11 ;  /* 0x0000600b0400a986 */ /* 0x0003e2000c101124 */
[----:B------:R-:W-:Y:S05]  /*3db0*/  @P3 BRA `(.L_x_137) ;  /* 0x00000000000c3947 */ /* 0x000fea0003800000 */
[----:B------:R-:W1:Y:S02]  /*3dc0*/  LDG.E.U8 R164, desc[UR36][R2.64+0x61] ;  /* 0x0000612402a47981 */ /* 0x000e64000c1e1100 */
[----:B-1----:R-:W-:-:S05]  /*3dd0*/  PRMT R11, R164, 0x8880, RZ ;  /* 0x00008880a40b7816 */ /* 0x002fca00000000ff */
[----:B------:R-:W-:-:S07]  /*3de0*/  IMAD R10, R11, R152, RZ ;  /* 0x000000980b0a7224 */ /* 0x000fce00078e02ff */
.L_x_137:
[----:B------:R-:W-:Y:S05]  /*3df0*/  BSYNC B1 ;  /* 0x0000000000017941 */ /* 0x000fea0003800000 */
.L_x_136:
[----:B------:R-:W-:Y:S01]  /*3e00*/  @!P3 IMAD R73, R73, R153, R10 ;  /* 0x000000994949b224 */ /* 0x000fe200078e020a */
[----:B------:R-:W-:Y:S04]  /*3e10*/  BSSY B1, `(.L_x_138) ;  /* 0x0000006000017945 */ /* 0x000fe80003800000 */
[----:B------:R0:W-:Y:S01]  /*3e20*/  @!P3 STG.E.U8 desc[UR36][R4.64+0x61], R73 ;  /* 0x000061490400b986 */ /* 0x0001e2000c101124 */
[----:B------:R-:W-:Y:S05]  /*3e30*/  @P4 BRA `(.L_x_139) ;  /* 0x00000000000c4947 */ /* 0x000fea0003800000 */
[----:B------:R-:W1:Y:S02]  /*3e40*/  LDG.E.U8 R164, desc[UR36][R8.64+0x60] ;  /* 0x0000602408a47981 */ /* 0x000e64000c1e1100 */
[----:B-1----:R-:W-:-:S05]  /*3e50*/  PRMT R11, R164, 0x8880, RZ ;  /* 0x00008880a40b7816 */ /* 0x002fca00000000ff */
[----:B------:R-:W-:-:S07]  /*3e60*/  IMAD R10, R11, R152, RZ ;  /* 0x000000980b0a7224 */ /* 0x000fce00078e02ff */
.L_x_139:
[----:B------:R-:W-:Y:S05]  /*3e70*/  BSYNC B1 ;  /* 0x0000000000017941 */ /* 0x000fea0003800000 */
.L_x_138:
        /* <DEDUP_REMOVED lines=10> */
.L_x_141:
[----:B------:R-:W-:Y:S05]  /*3f20*/  BSYNC B1 ;  /* 0x0000000000017941 */ /* 0x000fea0003800000 */
.L_x_140:
[----:B------:R-:W-:Y:S01]  /*3f30*/  @!P2 IMAD R75, R75, R153, R10 ;  /* 0x000000994b4ba224 */ /* 0x000fe200078e020a */
[----:B------:R-:W-:Y:S04]  /*3f40*/  BSSY B1, `(.L_x_142) ;  /* 0x0000006000017945 */ /* 0x000fe80003800000 */
[----:B------:R0:W-:Y:S01]  /*3f50*/  @!P2 STG.E.U8 desc[UR36][R6.64+0x61], R75 ;  /* 0x0000614b0600a986 */ /* 0x0001e2000c101124 */
[----:B------:R-:W-:Y:S05]  /*3f60*/  @P3 BRA `(.L_x_143) ;  /* 0x00000000000c3947 */ /* 0x000fea0003800000 */
[----:B------:R-:W1:Y:S02]  /*3f70*/  LDG.E.U8 R164, desc[UR36][R2.64+0x68] ;  /* 0x0000682402a47981 */ /* 0x000e64000c1e1100 */
[----:B-1----:R-:W-:-:S05]  /*3f80*/  PRMT R11, R164, 0x8880, RZ ;  /* 0x00008880a40b7816 */ /* 0x002fca00000000ff */
[----:B------:R-:W-:-:S07]  /*3f90*/  IMAD R10, R11, R152, RZ ;  /* 0x000000980b0a7224 */ /* 0x000fce00078e02ff */
.L_x_143:
[----:B------:R-:W-:Y:S05]  /*3fa0*/  BSYNC B1 ;  /* 0x0000000000017941 */ /* 0x000fea0003800000 */
.L_x_142:
[----:B-1----:R-:W-:Y:S01]  /*3fb0*/  @!P3 IMAD R11, R76, R153, R10 ;  /* 0x000000994c0bb224 */ /* 0x002fe200078e020a */
[----:B------:R-:W-:Y:S04]  /*3fc0*/  BSSY B1, `(.L_x_144) ;  /* 0x0000006000017945 */ /* 0x000fe80003800000 */
[----:B------:R1:W-:Y:S01]  /*3fd0*/  @!P3 STG.E.U8 desc[UR36][R4.64+0x68], R11 ;  /* 0x0000680b0400b986 */ /* 0x0003e2000c101124 */
[----:B------:R-:W-:Y:S05]  /*3fe0*/  @P4 BRA `(.L_x_145) ;  /* 0x00000000000c4947 */ /* 0x000fea0003800000 */
[----:B------:R-:W1:Y:S02]  /*3ff0*/  LDG.E.U8 R164, desc[UR36][R2.64+0x69] ;  /* 0x0000692402a47981 */ /* 0x000e64000c1e1100 */
[----:B-1----:R-:W-:-:S05]  /*4000*/  PRMT R11, R164, 0x8880, RZ ;  /* 0x00008880a40b7816 */ /* 0x002fca00000000ff */
[----:B------:R-:W-:-:S07]  /*4010*/  IMAD R10, R11, R152, RZ ;  /* 0x000000980b0a7224 */ /* 0x000fce00078e02ff */
.L_x_145:
[----:B------:R-:W-:Y:S05]  /*4020*/  BSYNC B1 ;  /* 0x0000000000017941 */ /* 0x000fea0003800000 */
.L_x_144:
        /* <DEDUP_REMOVED lines=10> */
.L_x_147:
[----:B------:R-:W-:Y:S05]  /*40d0*/  BSYNC B1 ;  /* 0x0000000000017941 */ /* 0x000fea0003800000 */
.L_x_146:
[----:B-1----:R-:W-:Y:S01]  /*40e0*/  @!P2 IMAD R11, R78, R153, R10 ;  /* 0x000000994e0ba224 */ /* 0x002fe200078e020a */
[----:B------:R-:W-:Y:S04]  /*40f0*/  BSSY B1, `(.L_x_148) ;  /* 0x0000006000017945 */ /* 0x000fe80003800000 */
[----:B------:R1:W-:Y:S01]  /*4100*/  @!P2 STG.E.U8 desc[UR36][R6.64+0x68], R11 ;  /* 0x0000680b0600a986 */ /* 0x0003e2000c101124 */
[----:B------:R-:W-:Y:S05]  /*4110*/  @P3 BRA `(.L_x_149) ;  /* 0x00000000000c3947 */ /* 0x000fea0003800000 */
[----:B------:R-:W1:Y:S02]  /*4120*/  LDG.E.U8 R164, desc[UR36][R8.64+0x69] ;  /* 0x0000692408a47981 */ /* 0x000e64000c1e1100 */
[----:B-1----:R-:W-:-:S05]  /*4130*/  PRMT R11, R164, 0x8880, RZ ;  /* 0x00008880a40b7816 */ /* 0x002fca00000000ff */
[----:B------:R-:W-:-:S07]  /*4140*/  IMAD R10, R11, R152, RZ ;  /* 0x000000980b0a7224 */ /* 0x000fce00078e02ff */
.L_x_149:
[----:B------:R-:W-:Y:S05]  /*4150*/  BSYNC B1 ;  /* 0x0000000000017941 */ /* 0x000fea0003800000 */
.L_x_148:
[----:B------:R-:W-:Y:S01]  /*4160*/  @!P3 IMAD R79, R79, R153, R10 ;  /* 0x000000994f4fb224 */ /* 0x000fe200078e020a */
[----:B------:R-:W-:Y:S04]  /*4170*/  BSSY B1, `(.L_x_150) ;  /* 0x0000006000017945 */ /* 0x000fe80003800000 */
[----:B------:R0:W-:Y:S01]  /*4180*/  @!P3 STG.E.U8 desc[UR36][R6.64+0x69], R79 ;  /* 0x0000694f0600b986 */ /* 0x0001e2000c101124 */
[----:B------:R-:W-:Y:S05]  /*4190*/  @P4 BRA `(.L_x_151) ;  /* 0x00000000000c4947 */ /* 0x000fea0003800000 */
[----:B------:R-:W1:Y:S02]  /*41a0*/  LDG.E.U8 R164, desc[UR36][R2.64+0x70] ;  /* 0x0000702402a47981 */ /* 0x000e64000c1e1100 */
[----:B-1----:R-:W-:-:S05]  /*41b0*/  PRMT R11, R164, 0x8880, RZ ;  /* 0x00008880a40b7816 */ /* 0x002fca00000000ff */
[----:B------:R-:W-:-:S07]  /*41c0*/  IMAD R10, R11, R152, RZ ;  /* 0x000000980b0a7224 */ /* 0x000fce00078e02ff */
.L_x_151:
[----:B------:R-:W-:Y:S05]  /*41d0*/  BSYNC B1 ;  /* 0x0000000000017941 */ /* 0x000fea0003800000 */
.L_x_150:
        /* <DEDUP_REMOVED lines=10> */
.L_x_153:
[----:B------:R-:W-:Y:S05]  /*4280*/  BSYNC B1 ;  /* 0x0000000000017941 */ /* 0x000fea0003800000 */
.L_x_152:
[----:B------:R-:W-:Y:S01]  /*4290*/  @!P2 IMAD R81, R81, R153, R10 ;  /* 0x000000995151a224 */ /* 0x000fe200078e020a */
[----:B------:R-:W-:Y:S04]  /*42a0*/  BSSY B1, `(.L_x_154) ;  /* 0x0000006000017945 */ /* 0x000fe80003800000 */
[----:B------:R0:W-:Y:S01]  /*42b0*/  @!P2 STG.E.U8 desc[UR36][R4.64+0x71], R81 ;  /* 0x000071510400a986 */ /* 0x0001e2000c101124 */
[----:B------:R-:W-:Y:S05]  /*42c0*/  @P3 BRA `(.L_x_155) ;  /* 0x00000000000c3947 */ /* 0x000fea0003800000 */
[----:B------:R-:W1:Y:S02]  /*42d0*/  LDG.E.U8 R164, desc[UR36][R8.64+0x70] ;  /* 0x0000702408a47981 */ /* 0x000e64000c1e1100 */
[----:B-1----:R-:W-:-:S05]  /*42e0*/  PRMT R11, R164, 0x8880, RZ ;  /* 0x00008880a40b7816 */ /* 0x002fca00000000ff */
[----:B------:R-:W-:-:S07]  /*42f0*/  IMAD R10, R11, R152, RZ ;  /* 0x000000980b0a7224 */ /* 0x000fce00078e02ff */
.L_x_155:
[----:B------:R-:W-:Y:S05]  /*4300*/  BSYNC B1 ;  /* 0x0000000000017941 */ /* 0x000fea0003800000 */
.L_x_154:
[----:B-1----:R-:W-:Y:S01]  /*4310*/  @!P3 IMAD R11, R82, R153, R10 ;  /* 0x00000099520bb224 */ /* 0x002fe200078e020a */
[----:B------:R-:W-:Y:S04]  /*4320*/  BSSY B1, `(.L_x_156) ;  /* 0x0000006000017945 */ /* 0x000fe80003800000 */
[----:B------:R1:W-:Y:S01]  /*4330*/  @!P3 STG.E.U8 desc[UR36][R6.64+0x70], R11 ;  /* 0x0000700b0600b986 */ /* 0x0003e2000c101124 */
[----:B------:R-:W-:Y:S05]  /*4340*/  @P4 BRA `(.L_x_157) ;  /* 0x00000000000c4947 */ /* 0x000fea0003800000 */
[----:B------:R-:W1:Y:S02]  /*4350*/  LDG.E.U8 R164, desc[UR36][R8.64+0x71] ;  /* 0x0000712408a47981 */ /* 0x000e64000c1e1100 */
[----:B-1----:R-:W-:-:S05]  /*4360*/  PRMT R11, R164, 0x8880, RZ ;  /* 0x00008880a40b7816 */ /* 0x002fca00000000ff */
[----:B------:R-:W-:-:S07]  /*4370*/  IMAD R10, R11, R152, RZ ;  /* 0x000000980b0a7224 */ /* 0x000fce00078e02ff */
.L_x_157:
[----:B------:R-:W-:Y:S05]  /*4380*/  BSYNC B1 ;  /* 0x0000000000017941 */ /* 0x000fea0003800000 */
.L_x_156:
        /* <DEDUP_REMOVED lines=10> */
.L_x_159:
[----:B------:R-:W-:Y:S05]  /*4430*/  BSYNC B1 ;  /* 0x0000000000017941 */ /* 0x000fea0003800000 */
.L_x_158:
[----:B-1----:R-:W-:Y:S01]  /*4440*/  @!P2 IMAD R11, R84, R153, R10 ;  /* 0x00000099540ba224 */ /* 0x002fe200078e020a */
[----:B------:R-:W-:Y:S04]  /*4450*/  BSSY B1, `(.L_x_160) ;  /* 0x0000006000017945 */ /* 0x000fe80003800000 */
[----:B------:R1:W-:Y:S01]  /*4460*/  @!P2 STG.E.U8 desc[UR36][R4.64+0x78], R11 ;  /* 0x0000780b0400a986 */ /* 0x0003e2000c101124 */
[----:B------:R-:W-:Y:S05]  /*4470*/  @P3 BRA `(.L_x_161) ;  /* 0x00000000000c3947 */ /* 0x000fea0003800000 */
[----:B------:R-:W1:Y:S02]  /*4480*/  LDG.E.U8 R164, desc[UR36][R2.64+0x79] ;  /* 0x0000792402a47981 */ /* 0x000e64000c1e1100 */
[----:B-1----:R-:W-:-:S05]  /*4490*/  PRMT R11, R164, 0x8880, RZ ;  /* 0x00008880a40b7816 */ /* 0x002fca00000000ff */
[----:B------:R-:W-:-:S07]  /*44a0*/  IMAD R10, R11, R152, RZ ;  /* 0x000000980b0a7224 */ /* 0x000fce00078e02ff */
.L_x_161:
[----:B------:R-:W-:Y:S05]  /*44b0*/  BSYNC B1 ;  /* 0x0000000000017941 */ /* 0x000fea0003800000 */
.L_x_160:
[----:B------:R-:W-:Y:S01]  /*44c0*/  @!P3 IMAD R85, R85, R153, R10 ;  /* 0x000000995555b224 */ /* 0x000fe200078e020a */
[----:B------:R-:W-:Y:S04]  /*44d0*/  BSSY B1, `(.L_x_162) ;  /* 0x0000006000017945 */ /* 0x000fe80003800000 */
[----:B------:R0:W-:Y:S01]  /*44e0*/  @!P3 STG.E.U8 desc[UR36][R4.64+0x79], R85 ;  /* 0x000079550400b986 */ /* 0x0001e2000c101124 */
[----:B------:R-:W-:Y:S05]  /*44f0*/  @P4 BRA `(.L_x_163) ;  /* 0x00000000000c4947 */ /* 0x000fea0003800000 */
[----:B------:R-:W1:Y:S02]  /*4500*/  LDG.E.U8 R164, desc[UR36][R8.64+0x78] ;  /* 0x0000782408a47981 */ /* 0x000e64000c1e1100 */
[----:B-1----:R-:W-:-:S05]  /*4510*/  PRMT R11, R164, 0x8880, RZ ;  /* 0x00008880a40b7816 */ /* 0x002fca00000000ff */
[----:B------:R-:W-:-:S07]  /*4520*/  IMAD R10, R11, R152, RZ ;  /* 0x000000980b0a7224 */ /* 0x000fce00078e02ff */
.L_x_163:
[----:B------:R-:W-:Y:S05]  /*4530*/  BSYNC B1 ;  /* 0x0000000000017941 */ /* 0x000fea0003800000 */
.L_x_162:
        /* <DEDUP_REMOVED lines=10> */
.L_x_165:
[----:B------:R-:W-:Y:S05]  /*45e0*/  BSYNC B1 ;  /* 0x0000000000017941 */ /* 0x000fea0003800000 */
.L_x_164:
[----:B------:R-:W-:Y:S01]  /*45f0*/  @!P2 IMAD R87, R87, R153, R10 ;  /* 0x000000995757a224 */ /* 0x000fe200078e020a */
[----:B------:R-:W-:Y:S04]  /*4600*/  BSSY B1, `(.L_x_166) ;  /* 0x0000006000017945 */ /* 0x000fe80003800000 */
[----:B------:R0:W-:Y:S01]  /*4610*/  @!P2 STG.E.U8 desc[UR36][R6.64+0x79], R87 ;  /* 0x000079570600a986 */ /* 0x0001e2000c101124 */
[----:B------:R-:W-:Y:S05]  /*4620*/  @P3 BRA `(.L_x_167) ;  /* 0x00000000000c3947 */ /* 0x000fea0003800000 */
[----:B------:R-:W1:Y:S02]  /*4630*/  LDG.E.U8 R164, desc[UR36][R2.64+0x80] ;  /* 0x0000802402a47981 */ /* 0x000e64000c1e1100 */
[----:B-1----:R-:W-:-:S05]  /*4640*/  PRMT R11, R164, 0x8880, RZ ;  /* 0x00008880a40b7816 */ /* 0x002fca00000000ff */
[----:B------:R-:W-:-:S07]  /*4650*/  IMAD R10, R11, R152, RZ ;  /* 0x000000980b0a7224 */ /* 0x000fce00078e02ff */
.L_x_167:
[----:B------:R-:W-:Y:S05]  /*4660*/  BSYNC B1 ;  /* 0x0000000000017941 */ /* 0x000fea0003800000 */
.L_x_166:
[----:B-1----:R-:W-:Y:S01]  /*4670*/  @!P3 IMAD R11, R88, R153, R10 ;  /* 0x00000099580bb224 */ /* 0x002fe200078e020a */
[----:B------:R-:W-:Y:S04]  /*4680*/  BSSY B1, `(.L_x_168) ;  /* 0x0000006000017945 */ /* 0x000fe80003800000 */
[----:B------:R1:W-:Y:S01]  /*4690*/  @!P3 STG.E.U8 desc[UR36][R4.64+0x80], R11 ;  /* 0x0000800b0400b986 */ /* 0x0003e2000c101124 */
[----:B------:R-:W-:Y:S05]  /*46a0*/  @P4 BRA `(.L_x_169) ;  /* 0x00000000000c4947 */ /* 0x000fea0003800000 */
[----:B------:R-:W1:Y:S02]  /*46b0*/  LDG.E.U8 R164, desc[UR36][R2.64+0x81] ;  /* 0x0000812402a47981 */ /* 0x000e64000c1e1100 */
[----:B-1----:R-:W-:-:S05]  /*46c0*/  PRMT R11, R164, 0x8880, RZ ;  /* 0x00008880a40b7816 */ /* 0x002fca00000000ff */
[----:B------:R-:W-:-:S07]  /*46d0*/  IMAD R10, R11, R152, RZ ;  /* 0x000000980b0a7224 */ /* 0x000fce00078e02ff */
.L_x_169:
[----:B------:R-:W-:Y:S05]  /*46e0*/  BSYNC B1 ;  /* 0x0000000000017941 */ /* 0x000fea0003800000 */
.L_x_168:
        /* <DEDUP_REMOVED lines=10> */
.L_x_171:
[----:B------:R-:W-:Y:S05]  /*4790*/  BSYNC B1 ;  /* 0x0000000000017941 */ /* 0x000fea0003800000 */
.L_x_170:
[----:B-1----:R-:W-:Y:S01]  /*47a0*/  @!P2 IMAD R11, R90, R153, R10 ;  /* 0x000000995a0ba224 */ /* 0x002fe200078e020a */
[----:B------:R-:W-:Y:S04]  /*47b0*/  BSSY B1, `(.L_x_172) ;  /* 0x0000006000017945 */ /* 0x000fe80003800000 */
[----:B------:R1:W-:Y:S01]  /*47c0*/  @!P2 STG.E.U8 desc[UR36][R6.64+0x80], R11 ;  /* 0x0000800b0600a986 */ /* 0x0003e2000c101124 */
[----:B------:R-:W-:Y:S05]  /*47d0*/  @P3 BRA `(.L_x_173) ;  /* 0x00000000000c3947 */ /* 0x000fea0003800000 */
[----:B------:R-:W1:Y:S02]  /*47e0*/  LDG.E.U8 R164, desc[UR36][R8.64+0x81] ;  /* 0x0000812408a47981 */ /* 0x000e64000c1e1100 */
[----:B-1----:R-:W-:-:S05]  /*47f0*/  PRMT R11, R164, 0x8880, RZ ;  /* 0x00008880a40b7816 */ /* 0x002fca00000000ff */
[----:B------:R-:W-:-:S07]  /*4800*/  IMAD R10, R11, R152, RZ ;  /* 0x000000980b0a7224 */ /* 0x000fce00078e02ff */
.L_x_173:
[----:B------:R-:W-:Y:S05]  /*4810*/  BSYNC B1 ;  /* 0x0000000000017941 */ /* 0x000fea0003800000 */
.L_x_172:
[----:B------:R-:W-:Y:S01]  /*4820*/  @!P3 IMAD R91, R91, R153, R10 ;  /* 0x000000995b5bb224 */ /* 0x000fe200078e020a */
[----:B------:R-:W-:Y:S04]  /*4830*/  BSSY B1, `(.L_x_174) ;  /* 0x0000006000017945 */ /* 0x000fe80003800000 */
[----:B------:R0:W-:Y:S01]  /*4840*/  @!P3 STG.E.U8 desc[UR36][R6.64+0x81], R91 ;  /* 0x0000815b0600b986 */ /* 0x0001e2000c101124 */
[----:B------:R-:W-:Y:S05]  /*4850*/  @P4 BRA `(.L_x_175) ;  /* 0x00000000000c4947 */ /* 0x000fea0003800000 */
[----:B------:R-:W1:Y:S02]  /*4860*/  LDG.E.U8 R164, desc[UR36][R2.64+0x88] ;  /* 0x0000882402a47981 */ /* 0x000e64000c1e1100 */
[----:B-1----:R-:W-:-:S05]  /*4870*/  PRMT R11, R164, 0x8880, RZ ;  /* 0x00008880a40b7816 */ /* 0x002fca00000000ff */
[----:B------:R-:W-:-:S07]  /*4880*/  IMAD R10, R11, R152, RZ ;  /* 0x000000980b0a7224 */ /* 0x000fce00078e02ff */
.L_x_175:
[----:B------:R-:W-:Y:S05]  /*4890*/  BSYNC B1 ;  /* 0x0000000000017941 */ /* 0x000fea0003800000 */
.L_x_174:
        /* <DEDUP_REMOVED lines=10> */
.L_x_177:
[----:B------:R-:W-:Y:S05]  /*4940*/  BSYNC B1 ;  /* 0x0000000000017941 */ /* 0x000fea0003800000 */
.L_x_176:
[----:B------:R-:W-:Y:S01]  /*4950*/  @!P2 IMAD R93, R93, R153, R10 ;  /* 0x000000995d5da224 */ /* 0x000fe200078e020a */
[----:B------:R-:W-:Y:S04]  /*4960*/  BSSY B1, `(.L_x_178) ;  /* 0x0000006000017945 */ /* 0x000fe80003800000 */
[----:B------:R0:W-:Y:S01]  /*4970*/  @!P2 STG.E.U8 desc[UR36][R4.64+0x89], R93 ;  /* 0x0000895d0400a986 */ /* 0x0001e2000c101124 */
[----:B------:R-:W-:Y:S05]  /*4980*/  @P3 BRA `(.L_x_179) ;  /* 0x00000000000c3947 */ /* 0x000fea0003800000 */
[----:B------:R-:W1:Y:S02]  /*4990*/  LDG.E.U8 R164, desc[UR36][R8.64+0x88] ;  /* 0x0000882408a47981 */ /* 0x000e64000c1e1100 */
[----:B-1----:R-:W-:-:S05]  /*49a0*/  PRMT R11, R164, 0x8880, RZ ;  /* 0x00008880a40b7816 */ /* 0x002fca00000000ff */
[----:B------:R-:W-:-:S07]  /*49b0*/  IMAD R10, R11, R152, RZ ;  /* 0x000000980b0a7224 */ /* 0x000fce00078e02ff */
.L_x_179:
[----:B------:R-:W-:Y:S05]  /*49c0*/  BSYNC B1 ;  /* 0x0000000000017941 */ /* 0x000fea0003800000 */
.L_x_178:
[----:B-1----:R-:W-:Y:S01]  /*49d0*/  @!P3 IMAD R11, R94, R153, R10 ;  /* 0x000000995e0bb224 */ /* 0x002fe200078e020a */
[----:B------:R-:W-:Y:S04]  /*49e0*/  BSSY B1, `(.L_x_180) ;  /* 0x0000006000017945 */ /* 0x000fe80003800000 */
[----:B------:R1:W-:Y:S01]  /*49f0*/  @!P3 STG.E.U8 desc[UR36][R6.64+0x88], R11 ;  /* 0x0000880b0600b986 */ /* 0x0003e2000c101124 */
[----:B------:R-:W-:Y:S05]  /*4a00*/  @P4 BRA `(.L_x_181) ;  /* 0x00000000000c4947 */ /* 0x000fea0003800000 */
[----:B------:R-:W1:Y:S02]  /*4a10*/  LDG.E.U8 R164, desc[UR36][R8.64+0x89] ;  /* 0x0000892408a47981 */ /* 0x000e64000c1e1100 */
[----:B-1----:R-:W-:-:S05]  /*4a20*/  PRMT R11, R164, 0x8880, RZ ;  /* 0x00008880a40b7816 */ /* 0x002fca00000000ff */
[----:B------:R-:W-:-:S07]  /*4a30*/  IMAD R10, R11, R152, RZ ;  /* 0x000000980b0a7224 */ /* 0x000fce00078e02ff */
.L_x_181:
[----:B------:R-:W-:Y:S05]  /*4a40*/  BSYNC B1 ;  /* 0x0000000000017941 */ /* 0x000fea0003800000 */
.L_x_180:
        /* <DEDUP_REMOVED lines=10> */
.L_x_183:
[----:B------:R-:W-:Y:S05]  /*4af0*/  BSYNC B1 ;  /* 0x0000000000017941 */ /* 0x000fea0003800000 */
.L_x_182:
[----:B-1----:R-:W-:Y:S01]  /*4b00*/  @!P2 IMAD R11, R96, R153, R10 ;  /* 0x00000099600ba224 */ /* 0x002fe200078e020a */
[----:B------:R-:W-:Y:S04]  /*4b10*/  BSSY B1, `(.L_x_184) ;  /* 0x0000006000017945 */ /* 0x000fe80003800000 */
[----:B------:R1:W-:Y:S01]  /*4b20*/  @!P2 STG.E.U8 desc[UR36][R4.64+0x90], R11 ;  /* 0x0000900b0400a986 */ /* 0x0003e2000c101124 */
[----:B------:R-:W-:Y:S05]  /*4b30*/  @P3 BRA `(.L_x_185) ;  /* 0x00000000000c3947 */ /* 0x000fea0003800000 */
[----:B------:R-:W1:Y:S02]  /*4b40*/  LDG.E.U8 R164, desc[UR36][R2.64+0x91] ;  /* 0x0000912402a47981 */ /* 0x000e64000c1e1100 */
[----:B-1----:R-:W-:-:S05]  /*4b50*/  PRMT R11, R164, 0x8880, RZ ;  /* 0x00008880a40b7816 */ /* 0x002fca00000000ff */
[----:B------:R-:W-:-:S07]  /*4b60*/  IMAD R10, R11, R152, RZ ;  /* 0x000000980b0a7224 */ /* 0x000fce00078e02ff */
.L_x_185:
[----:B------:R-:W-:Y:S05]  /*4b70*/  BSYNC B1 ;  /* 0x0000000000017941 */ /* 0x000fea0003800000 */
.L_x_184:
[----:B------:R-:W-:Y:S01]  /*4b80*/  @!P3 IMAD R97, R97, R153, R10 ;  /* 0x000000996161b224 */ /* 0x000fe200078e020a */
[----:B------:R-:W-:Y:S04]  /*4b90*/  BSSY B1, `(.L_x_186) ;  /* 0x0000006000017945 */ /* 0x000fe80003800000 */
[----:B------:R0:W-:Y:S01]  /*4ba0*/  @!P3 STG.E.U8 desc[UR36][R4.64+0x91], R97 ;  /* 0x000091610400b986 */ /* 0x0001e2000c101124 */
[----:B------:R-:W-:Y:S05]  /*4bb0*/  @P4 BRA `(.L_x_187) ;  /* 0x00000000000c4947 */ /* 0x000fea0003800000 */
[----:B------:R-:W1:Y:S02]  /*4bc0*/  LDG.E.U8 R164, desc[UR36][R8.64+0x90] ;  /* 0x0000902408a47981 */ /* 0x000e64000c1e1100 */
[----:B-1----:R-:W-:-:S05]  /*4bd0*/  PRMT R11, R164, 0x8880, RZ ;  /* 0x00008880a40b7816 */ /* 0x002fca00000000ff */
[----:B------:R-:W-:-:S07]  /*4be0*/  IMAD R10, R11, R152, RZ ;  /* 0x000000980b0a7224 */ /* 0x000fce00078e02ff */
.L_x_187:
[----:B------:R-:W-:Y:S05]  /*4bf0*/  BSYNC B1 ;  /* 0x0000000000017941 */ /* 0x000fea0003800000 */
.L_x_186:
        /* <DEDUP_REMOVED lines=10> */
.L_x_189:
[----:B------:R-:W-:Y:S05]  /*4ca0*/  BSYNC B1 ;  /* 0x0000000000017941 */ /* 0x000fea0003800000 */
.L_x_188:
[----:B------:R-:W-:Y:S01]  /*4cb0*/  @!P2 IMAD R99, R99, R153, R10 ;  /* 0x000000996363a224 */ /* 0x000fe200078e020a */
[----:B------:R-:W-:Y:S04]  /*4cc0*/  BSSY B1, `(.L_x_190) ;  /* 0x0000006000017945 */ /* 0x000fe80003800000 */
[----:B------:R0:W-:Y:S01]  /*4cd0*/  @!P2 STG.E.U8 desc[UR36][R6.64+0x91], R99 ;  /* 0x000091630600a986 */ /* 0x0001e2000c101124 */
[----:B------:R-:W-:Y:S05]  /*4ce0*/  @P3 BRA `(.L_x_191) ;  /* 0x00000000000c3947 */ /* 0x000fea0003800000 */
[----:B------:R-:W1:Y:S02]  /*4cf0*/  LDG.E.U8 R164, desc[UR36][R2.64+0x98] ;  /* 0x0000982402a47981 */ /* 0x000e64000c1e1100 */
[----:B-1----:R-:W-:-:S05]  /*4d00*/  PRMT R11, R164, 0x8880, RZ ;  /* 0x00008880a40b7816 */ /* 0x002fca00000000ff */
[----:B------:R-:W-:-:S07]  /*4d10*/  IMAD R10, R11, R152, RZ ;  /* 0x000000980b0a7224 */ /* 0x000fce00078e02ff */
.L_x_191:
[----:B------:R-:W-:Y:S05]  /*4d20*/  BSYNC B1 ;  /* 0x0000000000017941 */ /* 0x000fea0003800000 */
.L_x_190:
[----:B-1----:R-:W-:Y:S01]  /*4d30*/  @!P3 IMAD R11, R100, R153, R10 ;  /* 0x00000099640bb224 */ /* 0x002fe200078e020a */
[----:B------:R-:W-:Y:S04]  /*4d40*/  BSSY B1, `(.L_x_192) ;  /* 0x0000006000017945 */ /* 0x000fe80003800000 */
[----:B------:R1:W-:Y:S01]  /*4d50*/  @!P3 STG.E.U8 desc[UR36][R4.64+0x98], R11 ;  /* 0x0000980b0400b986 */ /* 0x0003e2000c101124 */
[----:B------:R-:W-:Y:S05]  /*4d60*/  @P4 BRA `(.L_x_193) ;  /* 0x00000000000c4947 */ /* 0x000fea0003800000 */
[----:B------:R-:W1:Y:S02]  /*4d70*/  LDG.E.U8 R164, desc[UR36][R2.64+0x99] ;  /* 0x0000992402a47981 */ /* 0x000e64000c1e1100 */
[----:B-1----:R-:W-:-:S05]  /*4d80*/  PRMT R11, R164, 0x8880, RZ ;  /* 0x00008880a40b7816 */ /* 0x002fca00000000ff */
[----:B------:R-:W-:-:S07]  /*4d90*/  IMAD R10, R11, R152, RZ ;  /* 0x000000980b0a7224 */ /* 0x000fce00078e02ff */
.L_x_193:
[----:B------:R-:W-:Y:S05]  /*4da0*/  BSYNC B1 ;  /* 0x0000000000017941 */ /* 0x000fea0003800000 */
.L_x_192:
        /* <DEDUP_REMOVED lines=10> */
.L_x_195:
[----:B------:R-:W-:Y:S05]  /*4e50*/  BSYNC B1 ;  /* 0x0000000000017941 */ /* 0x000fea0003800000 */
.L_x_194:
[----:B-1----:R-:W-:Y:S01]  /*4e60*/  @!P2 IMAD R11, R102, R153, R10 ;  /* 0x00000099660ba224 */ /* 0x002fe200078e020a */
[----:B------:R-:W-:Y:S04]  /*4e70*/  BSSY B1, `(.L_x_196) ;  /* 0x0000006000017945 */ /* 0x000fe80003800000 */
[----:B------:R1:W-:Y:S01]  /*4e80*/  @!P2 STG.E.U8 desc[UR36][R6.64+0x98], R11 ;  /* 0x0000980b0600a986 */ /* 0x0003e2000c101124 */
[----:B------:R-:W-:Y:S05]  /*4e90*/  @P3 BRA `(.L_x_197) ;  /* 0x00000000000c3947 */ /* 0x000fea0003800000 */
[----:B------:R-:W1:Y:S02]  /*4ea0*/  LDG.E.U8 R164, desc[UR36][R8.64+0x99] ;  /* 0x0000992408a47981 */ /* 0x000e64000c1e1100 */
[----:B-1----:R-:W-:-:S05]  /*4eb0*/  PRMT R11, R164, 0x8880, RZ ;  /* 0x00008880a40b7816 */ /* 0x002fca00000000ff */
[----:B------:R-:W-:-:S07]  /*4ec0*/  IMAD R10, R11, R152, RZ ;  /* 0x000000980b0a7224 */ /* 0x000fce00078e02ff */
.L_x_197:
[----:B------:R-:W-:Y:S05]  /*4ed0*/  BSYNC B1 ;  /* 0x0000000000017941 */ /* 0x000fea0003800000 */
.L_x_196:
[----:B------:R-:W-:Y:S01]  /*4ee0*/  @!P3 IMAD R103, R103, R153, R10 ;  /* 0x000000996767b224 */ /* 0x000fe200078e020a */
[----:B------:R-:W-:Y:S04]  /*4ef0*/  BSSY B1, `(.L_x_198) ;  /* 0x0000006000017945 */ /* 0x000fe80003800000 */
[----:B------:R0:W-:Y:S01]  /*4f00*/  @!P3 STG.E.U8 desc[UR36][R6.64+0x99], R103 ;  /* 0x000099670600b986 */ /* 0x0001e2000c101124 */
[----:B------:R-:W-:Y:S05]  /*4f10*/  @P4 BRA `(.L_x_199) ;  /* 0x00000000000c4947 */ /* 0x000fea0003800000 */
[----:B------:R-:W1:Y:S02]  /*4f20*/  LDG.E.U8 R164, desc[UR36][R2.64+0xa0] ;  /* 0x0000a02402a47981 */ /* 0x000e64000c1e1100 */
[----:B-1----:R-:W-:-:S05]  /*4f30*/  PRMT R11, R164, 0x8880, RZ ;  /* 0x00008880a40b7816 */ /* 0x002fca00000000ff */
[----:B------:R-:W-:-:S07]  /*4f40*/  IMAD R10, R11, R152, RZ ;  /* 0x000000980b0a7224 */ /* 0x000fce00078e02ff */
.L_x_199:
[----:B------:R-:W-:Y:S05]  /*4f50*/  BSYNC B1 ;  /* 0x0000000000017941 */ /* 0x000fea0003800000 */
.L_x_198:
        /* <DEDUP_REMOVED lines=10> */
.L_x_201:
[----:B------:R-:W-:Y:S05]  /*5000*/  BSYNC B1 ;  /* 0x0000000000017941 */ /* 0x000fea0003800000 */
.L_x_200:
[----:B------:R-:W-:Y:S01]  /*5010*/  @!P2 IMAD R105, R105, R153, R10 ;  /* 0x000000996969a224 */ /* 0x000fe200078e020a */
[----:B------:R-:W-:Y:S04]  /*5020*/  BSSY B1, `(.L_x_202) ;  /* 0x0000006000017945 */ /* 0x000fe80003800000 */
[----:B------:R0:W-:Y:S01]  /*5030*/  @!P2 STG.E.U8 desc[UR36][R4.64+0xa1], R105 ;  /* 0x0000a1690400a986 */ /* 0x0001e2000c101124 */
[----:B------:R-:W-:Y:S05]  /*5040*/  @P3 BRA `(.L_x_203) ;  /* 0x00000000000c3947 */ /* 0x000fea0003800000 */
[----:B------:R-:W1:Y:S02]  /*5050*/  LDG.E.U8 R164, desc[UR36][R8.64+0xa0] ;  /* 0x0000a02408a47981 */ /* 0x000e64000c1e1100 */
[----:B-1----:R-:W-:-:S05]  /*5060*/  PRMT R11, R164, 0x8880, RZ ;  /* 0x00008880a40b7816 */ /* 0x002fca00000000ff */
[----:B------:R-:W-:-:S07]  /*5070*/  IMAD R10, R11, R152, RZ ;  /* 0x000000980b0a7224 */ /* 0x000fce00078e02ff */
.L_x_203:
[----:B------:R-:W-:Y:S05]  /*5080*/  BSYNC B1 ;  /* 0x0000000000017941 */ /* 0x000fea0003800000 */
.L_x_202:
[----:B-1----:R-:W-:Y:S01]  /*5090*/  @!P3 IMAD R11, R106, R153, R10 ;  /* 0x000000996a0bb224 */ /* 0x002fe200078e020a */
[----:B------:R-:W-:Y:S04]  /*50a0*/  BSSY B1, `(.L_x_204) ;  /* 0x0000006000017945 */ /* 0x000fe80003800000 */
[----:B------:R1:W-:Y:S01]  /*50b0*/  @!P3 STG.E.U8 desc[UR36][R6.64+0xa0], R11 ;  /* 0x0000a00b0600b986 */ /* 0x0003e2000c101124 */
[----:B------:R-:W-:Y:S05]  /*50c0*/  @P4 BRA `(.L_x_205) ;  /* 0x00000000000c4947 */ /* 0x000fea0003800000 */
[----:B------:R-:W1:Y:S02]  /*50d0*/  LDG.E.U8 R164, desc[UR36][R8.64+0xa1] ;  /* 0x0000a12408a47981 */ /* 0x000e64000c1e1100 */
[----:B-1----:R-:W-:-:S05]  /*50e0*/  PRMT R11, R164, 0x8880, RZ ;  /* 0x00008880a40b7816 */ /* 0x002fca00000000ff */
[----:B------:R-:W-:-:S07]  /*50f0*/  IMAD R10, R11, R152, RZ ;  /* 0x000000980b0a7224 */ /* 0x000fce00078e02ff */
.L_x_205:
[----:B------:R-:W-:Y:S05]  /*5100*/  BSYNC B1 ;  /* 0x0000000000017941 */ /* 0x000fea0003800000 */
.L_x_204:
        /* <DEDUP_REMOVED lines=10> */
.L_x_207:
[----:B------:R-:W-:Y:S05]  /*51b0*/  BSYNC B1 ;  /* 0x0000000000017941 */ /* 0x000fea0003800000 */
.L_x_206:
[----:B-1----:R-:W-:Y:S01]  /*51c0*/  @!P2 IMAD R11, R108, R153, R10 ;  /* 0x000000996c0ba224 */ /* 0x002fe200078e020a */
[----:B------:R-:W-:Y:S04]  /*51d0*/  BSSY B1, `(.L_x_208) ;  /* 0x0000006000017945 */ /* 0x000fe80003800000 */
[----:B------:R1:W-:Y:S01]  /*51e0*/  @!P2 STG.E.U8 desc[UR36][R4.64+0xa8], R11 ;  /* 0x0000a80b0400a986 */ /* 0x0003e2000c101124 */
[----:B------:R-:W-:Y:S05]  /*51f0*/  @P3 BRA `(.L_x_209) ;  /* 0x00000000000c3947 */ /* 0x000fea0003800000 */
[----:B------:R-:W1:Y:S02]  /*5200*/  LDG.E.U8 R164, desc[UR36][R2.64+0xa9] ;  /* 0x0000a92402a47981 */ /* 0x000e64000c1e1100 */
[----:B-1----:R-:W-:-:S05]  /*5210*/  PRMT R11, R164, 0x8880, RZ ;  /* 0x00008880a40b7816 */ /* 0x002fca00000000ff */
[----:B------:R-:W-:-:S07]  /*5220*/  IMAD R10, R11, R152, RZ ;  /* 0x000000980b0a7224 */ /* 0x000fce00078e02ff */
.L_x_209:
[----:B------:R-:W-:Y:S05]  /*5230*/  BSYNC B1 ;  /* 0x0000000000017941 */ /* 0x000fea0003800000 */
.L_x_208:
[----:B------:R-:W-:Y:S01]  /*5240*/  @!P3 IMAD R109, R109, R153, R10 ;  /* 0x000000996d6db224 */ /* 0x000fe200078e020a */
[----:B------:R-:W-:Y:S04]  /*5250*/  BSSY B1, `(.L_x_210) ;  /* 0x0000006000017945 */ /* 0x000fe80003800000 */
[----:B------:R0:W-:Y:S01]  /*5260*/  @!P3 STG.E.U8 desc[UR36][R4.64+0xa9], R109 ;  /* 0x0000a96d0400b986 */ /* 0x0001e2000c101124 */
[----:B------:R-:W-:Y:S05]  /*5270*/  @P4 BRA `(.L_x_211) ;  /* 0x00000000000c4947 */ /* 0x000fea0003800000 */
[----:B------:R-:W1:Y:S02]  /*5280*/  LDG.E.U8 R164, desc[UR36][R8.64+0xa8] ;  /* 0x0000a82408a47981 */ /* 0x000e64000c1e1100 */
[----:B-1----:R-:W-:-:S05]  /*5290*/  PRMT R11, R164, 0x8880, RZ ;  /* 0x00008880a40b7816 */ /* 0x002fca00000000ff */
[----:B------:R-:W-:-:S07]  /*52a0*/  IMAD R10, R11, R152, RZ ;  /* 0x000000980b0a7224 */ /* 0x000fce00078e02ff */
.L_x_211:
[----:B------:R-:W-:Y:S05]  /*52b0*/  BSYNC B1 ;  /* 0x0000000000017941 */ /* 0x000fea0003800000 */
.L_x_210:
        /* <DEDUP_REMOVED lines=10> */
.L_x_213:
[----:B------:R-:W-:Y:S05]  /*5360*/  BSYNC B1 ;  /* 0x0000000000017941 */ /* 0x000fea0003800000 */
.L_x_212:
[----:B------:R-:W-:Y:S01]  /*5370*/  @!P2 IMAD R111, R111, R153, R10 ;  /* 0x000000996f6fa224 */ /* 0x000fe200078e020a */
[----:B------:R-:W-:Y:S04]  /*5380*/  BSSY B1, `(.L_x_214) ;  /* 0x0000006000017945 */ /* 0x000fe80003800000 */
[----:B------:R0:W-:Y:S01]  /*5390*/  @!P2 STG.E.U8 desc[UR36][R6.64+0xa9], R111 ;  /* 0x0000a96f0600a986 */ /* 0x0001e2000c101124 */
[----:B------:R-:W-:Y:S05]  /*53a0*/  @P3 BRA `(.L_x_215) ;  /* 0x00000000000c3947 */ /* 0x000fea0003800000 */
[----:B------:R-:W1:Y:S02]  /*53b0*/  LDG.E.U8 R164, desc[UR36][R2.64+0xb0] ;  /* 0x0000b02402a47981 */ /* 0x000e64000c1e1100 */
[----:B-1----:R-:W-:-:S05]  /*53c0*/  PRMT R11, R164, 0x8880, RZ ;  /* 0x00008880a40b7816 */ /* 0x002fca00000000ff */
[----:B------:R-:W-:-:S07]  /*53d0*/  IMAD R10, R11, R152, RZ ;  /* 0x000000980b0a7224 */ /* 0x000fce00078e02ff */
.L_x_215:
[----:B------:R-:W-:Y:S05]  /*53e0*/  BSYNC B1 ;  /* 0x0000000000017941 */ /* 0x000fea0003800000 */
.L_x_214:
[----:B-1----:R-:W-:Y:S01]  /*53f0*/  @!P3 IMAD R11, R112, R153, R10 ;  /* 0x00000099700bb224 */ /* 0x002fe200078e020a */
[----:B------:R-:W-:Y:S04]  /*5400*/  BSSY B1, `(.L_x_216) ;  /* 0x0000006000017945 */ /* 0x000fe80003800000 */
[----:B------:R1:W-:Y:S01]  /*5410*/  @!P3 STG.E.U8 desc[UR36][R4.64+0xb0], R11 ;  /* 0x0000b00b0400b986 */ /* 0x0003e2000c101124 */
[----:B------:R-:W-:Y:S05]  /*5420*/  @P4 BRA `(.L_x_217) ;  /* 0x00000000000c4947 */ /* 0x000fea0003800000 */
[----:B------:R-:W1:Y:S02]  /*5430*/  LDG.E.U8 R164, desc[UR36][R2.64+0xb1] ;  /* 0x0000b12402a47981 */ /* 0x000e64000c1e1100 */
[----:B-1----:R-:W-:-:S05]  /*5440*/  PRMT R11, R164, 0x8880, RZ ;  /* 0x00008880a40b7816 */ /* 0x002fca00000000ff */
[----:B------:R-:W-:-:S07]  /*5450*/  IMAD R10, R11, R152, RZ ;  /* 0x000000980b0a7224 */ /* 0x000fce00078e02ff */
.L_x_217:
[----:B------:R-:W-:Y:S05]  /*5460*/  BSYNC B1 ;  /* 0x0000000000017941 */ /* 0x000fea0003800000 */
.L_x_216:
        /* <DEDUP_REMOVED lines=10> */
.L_x_219:
[----:B------:R-:W-:Y:S05]  /*5510*/  BSYNC B1 ;  /* 0x0000000000017941 */ /* 0x000fea0003800000 */
.L_x_218:
[----:B-1----:R-:W-:Y:S01]  /*5520*/  @!P2 IMAD R11, R114, R153, R10 ;  /* 0x00000099720ba224 */ /* 0x002fe200078e020a */
[----:B------:R-:W-:Y:S04]  /*5530*/  BSSY B1, `(.L_x_220) ;  /* 0x0000006000017945 */ /* 0x000fe80003800000 */
[----:B------:R1:W-:Y:S01]  /*5540*/  @!P2 STG.E.U8 desc[UR36][R6.64+0xb0], R11 ;  /* 0x0000b00b0600a986 */ /* 0x0003e2000c101124 */
[----:B------:R-:W-:Y:S05]  /*5550*/  @P3 BRA `(.L_x_221) ;  /* 0x00000000000c3947 */ /* 0x000fea0003800000 */
[----:B------:R-:W1:Y:S02]  /*5560*/  LDG.E.U8 R164, desc[UR36][R8.64+0xb1] ;  /* 0x0000b12408a47981 */ /* 0x000e64000c1e1100 */
[----:B-1----:R-:W-:-:S05]  /*5570*/  PRMT R11, R164, 0x8880, RZ ;  /* 0x00008880a40b7816 */ /* 0x002fca00000000ff */
[----:B------:R-:W-:-:S07]  /*5580*/  IMAD R10, R11, R152, RZ ;  /* 0x000000980b0a7224 */ /* 0x000fce00078e02ff */
.L_x_221:
[----:B------:R-:W-:Y:S05]  /*5590*/  BSYNC B1 ;  /* 0x0000000000017941 */ /* 0x000fea0003800000 */
.L_x_220:
[----:B------:R-:W-:Y:S01]  /*55a0*/  @!P3 IMAD R115, R115, R153, R10 ;  /* 0x000000997373b224 */ /* 0x000fe200078e020a */
[----:B------:R-:W-:Y:S04]  /*55b0*/  BSSY B1, `(.L_x_222) ;  /* 0x0000006000017945 */ /* 0x000fe80003800000 */
[----:B------:R0:W-:Y:S01]  /*55c0*/  @!P3 STG.E.U8 desc[UR36][R6.64+0xb1], R115 ;  /* 0x0000b1730600b986 */ /* 0x0001e2000c101124 */
[----:B------:R-:W-:Y:S05]  /*55d0*/  @P4 BRA `(.L_x_223) ;  /* 0x00000000000c4947 */ /* 0x000fea0003800000 */
[----:B------:R-:W1:Y:S02]  /*55e0*/  LDG.E.U8 R164, desc[UR36][R2.64+0xb8] ;  /* 0x0000b82402a47981 */ /* 0x000e64000c1e1100 */
[----:B-1----:R-:W-:-:S05]  /*55f0*/  PRMT R11, R164, 0x8880, RZ ;  /* 0x00008880a40b7816 */ /* 0x002fca00000000ff */
[----:B------:R-:W-:-:S07]  /*5600*/  IMAD R10, R11, R152, RZ ;  /* 0x000000980b0a7224 */ /* 0x000fce00078e02ff */
.L_x_223:
[----:B------:R-:W-:Y:S05]  /*5610*/  BSYNC B1 ;  /* 0x0000000000017941 */ /* 0x000fea0003800000 */
.L_x_222:
        /* <DEDUP_REMOVED lines=10> */
.L_x_225:
[----:B------:R-:W-:Y:S05]  /*56c0*/  BSYNC B1 ;  /* 0x0000000000017941 */ /* 0x000fea0003800000 */
.L_x_224:
[----:B------:R-:W-:Y:S01]  /*56d0*/  @!P2 IMAD R117, R117, R153, R10 ;  /* 0x000000997575a224 */ /* 0x000fe200078e020a */
[----:B------:R-:W-:Y:S04]  /*56e0*/  BSSY B1, `(.L_x_226) ;  /* 0x0000006000017945 */ /* 0x000fe80003800000 */
[----:B------:R0:W-:Y:S01]  /*56f0*/  @!P2 STG.E.U8 desc[UR36][R4.64+0xb9], R117 ;  /* 0x0000b9750400a986 */ /* 0x0001e2000c101124 */
[----:B------:R-:W-:Y:S05]  /*5700*/  @P3 BRA `(.L_x_227) ;  /* 0x00000000000c3947 */ /* 0x000fea0003800000 */
[----:B------:R-:W1:Y:S02]  /*5710*/  LDG.E.U8 R164, desc[UR36][R8.64+0xb8] ;  /* 0x0000b82408a47981 */ /* 0x000e64000c1e1100 */
[----:B-1----:R-:W-:-:S05]  /*5720*/  PRMT R11, R164, 0x8880, RZ ;  /* 0x00008880a40b7816 */ /* 0x002fca00000000ff */
[----:B------:R-:W-:-:S07]  /*5730*/  IMAD R10, R11, R152, RZ ;  /* 0x000000980b0a7224 */ /* 0x000fce00078e02ff */
.L_x_227:
[----:B------:R-:W-:Y:S05]  /*5740*/  BSYNC B1 ;  /* 0x0000000000017941 */ /* 0x000fea0003800000 */
.L_x_226:
[----:B-1----:R-:W-:Y:S01]  /*5750*/  @!P3 IMAD R11, R118, R153, R10 ;  /* 0x00000099760bb224 */ /* 0x002fe200078e020a */
[----:B------:R-:W-:Y:S04]  /*5760*/  BSSY B1, `(.L_x_228) ;  /* 0x0000006000017945 */ /* 0x000fe80003800000 */
[----:B------:R1:W-:Y:S01]  /*5770*/  @!P3 STG.E.U8 desc[UR36][R6.64+0xb8], R11 ;  /* 0x0000b80b0600b986 */ /* 0x0003e2000c101124 */
[----:B------:R-:W-:Y:S05]  /*5780*/  @P4 BRA `(.L_x_229) ;  /* 0x00000000000c4947 */ /* 0x000fea0003800000 */
[----:B------:R-:W1:Y:S02]  /*5790*/  LDG.E.U8 R164, desc[UR36][R8.64+0xb9] ;  /* 0x0000b92408a47981 */ /* 0x000e64000c1e1100 */
[----:B-1----:R-:W-:-:S05]  /*57a0*/  PRMT R11, R164, 0x8880, RZ ;  /* 0x00008880a40b7816 */ /* 0x002fca00000000ff */
[----:B------:R-:W-:-:S07]  /*57b0*/  IMAD R10, R11, R152, RZ ;  /* 0x000000980b0a7224 */ /* 0x000fce00078e02ff */
.L_x_229:
[----:B------:R-:W-:Y:S05]  /*57c0*/  BSYNC B1 ;  /* 0x0000000000017941 */ /* 0x000fea0003800000 */
.L_x_228:
        /* <DEDUP_REMOVED lines=10> */
.L_x_231:
[----:B------:R-:W-:Y:S05]  /*5870*/  BSYNC B1 ;  /* 0x0000000000017941 */ /* 0x000fea0003800000 */
.L_x_230:
[----:B-1----:R-:W-:Y:S01]  /*5880*/  @!P2 IMAD R11, R120, R153, R10 ;  /* 0x00000099780ba224 */ /* 0x002fe200078e020a */
[----:B------:R-:W-:Y:S04]  /*5890*/  BSSY B1, `(.L_x_232) ;  /* 0x0000006000017945 */ /* 0x000fe80003800000 */
[----:B------:R1:W-:Y:S01]  /*58a0*/  @!P2 STG.E.U8 desc[UR36][R4.64+0xc0], R11 ;  /* 0x0000c00b0400a986 */ /* 0x0003e2000c101124 */
[----:B------:R-:W-:Y:S05]  /*58b0*/  @P3 BRA `(.L_x_233) ;  /* 0x00000000000c3947 */ /* 0x000fea0003800000 */
[----:B------:R-:W1:Y:S02]  /*58c0*/  LDG.E.U8 R164, desc[UR36][R2.64+0xc1] ;  /* 0x0000c12402a47981 */ /* 0x000e64000c1e1100 */
[----:B-1----:R-:W-:-:S05]  /*58d0*/  PRMT R11, R164, 0x8880, RZ ;  /* 0x00008880a40b7816 */ /* 0x002fca00000000ff */
[----:B------:R-:W-:-:S07]  /*58e0*/  IMAD R10, R11, R152, RZ ;  /* 0x000000980b0a7224 */ /* 0x000fce00078e02ff */
.L_x_233:
[----:B------:R-:W-:Y:S05]  /*58f0*/  BSYNC B1 ;  /* 0x0000000000017941 */ /* 0x000fea0003800000 */
.L_x_232:
[----:B------:R-:W-:Y:S01]  /*5900*/  @!P3 IMAD R121, R121, R153, R10 ;  /* 0x000000997979b224 */ /* 0x000fe200078e020a */
[----:B------:R-:W-:Y:S04]  /*5910*/  BSSY B1, `(.L_x_234) ;  /* 0x0000006000017945 */ /* 0x000fe80003800000 */
[----:B------:R0:W-:Y:S01]  /*5920*/  @!P3 STG.E.U8 desc[UR36][R4.64+0xc1], R121 ;  /* 0x0000c1790400b986 */ /* 0x0001e2000c101124 */
[----:B------:R-:W-:Y:S05]  /*5930*/  @P4 BRA `(.L_x_235) ;  /* 0x00000000000c4947 */ /* 0x000fea0003800000 */
[----:B------:R-:W1:Y:S02]  /*5940*/  LDG.E.U8 R164, desc[UR36][R8.64+0xc0] ;  /* 0x0000c02408a47981 */ /* 0x000e64000c1e1100 */
[----:B-1----:R-:W-:-:S05]  /*5950*/  PRMT R11, R164, 0x8880, RZ ;  /* 0x00008880a40b7816 */ /* 0x002fca00000000ff */
[----:B------:R-:W-:-:S07]  /*5960*/  IMAD R10, R11, R152, RZ ;  /* 0x000000980b0a7224 */ /* 0x000fce00078e02ff */
.L_x_235:
[----:B------:R-:W-:Y:S05]  /*5970*/  BSYNC B1 ;  /* 0x0000000000017941 */ /* 0x000fea0003800000 */
.L_x_234:
        /* <DEDUP_REMOVED lines=10> */
.L_x_237:
[----:B------:R-:W-:Y:S05]  /*5a20*/  BSYNC B1 ;  /* 0x0000000000017941 */ /* 0x000fea0003800000 */
.L_x_236:
[----:B------:R-:W-:Y:S01]  /*5a30*/  @!P2 IMAD R123, R123, R153, R10 ;  /* 0x000000997b7ba224 */ /* 0x000fe200078e020a */
[----:B------:R-:W-:Y:S04]  /*5a40*/  BSSY B1, `(.L_x_238) ;  /* 0x0000006000017945 */ /* 0x000fe80003800000 */
[----:B------:R0:W-:Y:S01]  /*5a50*/  @!P2 STG.E.U8 desc[UR36][R6.64+0xc1], R123 ;  /* 0x0000c17b0600a986 */ /* 0x0001e2000c101124 */
[----:B------:R-:W-:Y:S05]  /*5a60*/  @P3 BRA `(.L_x_239) ;  /* 0x00000000000c3947 */ /* 0x000fea0003800000 */
[----:B------:R-:W1:Y:S02]  /*5a70*/  LDG.E.U8 R164, desc[UR36][R2.64+0xc8] ;  /* 0x0000c82402a47981 */ /* 0x000e64000c1e1100 */
[----:B-1----:R-:W-:-:S05]  /*5a80*/  PRMT R11, R164, 0x8880, RZ ;  /* 0x00008880a40b7816 */ /* 0x002fca00000000ff */
[----:B------:R-:W-:-:S07]  /*5a90*/  IMAD R10, R11, R152, RZ ;  /* 0x000000980b0a7224 */ /* 0x000fce00078e02ff */
.L_x_239:
[----:B------:R-:W-:Y:S05]  /*5aa0*/  BSYNC B1 ;  /* 0x0000000000017941 */ /* 0x000fea0003800000 */
.L_x_238:
[----:B-1----:R-:W-:Y:S01]  /*5ab0*/  @!P3 IMAD R11, R124, R153, R10 ;  /* 0x000000997c0bb224 */ /* 0x002fe200078e020a */
[----:B------:R-:W-:Y:S04]  /*5ac0*/  BSSY B1, `(.L_x_240) ;  /* 0x0000006000017945 */ /* 0x000fe80003800000 */
[----:B------:R1:W-:Y:S01]  /*5ad0*/  @!P3 STG.E.U8 desc[UR36][R4.64+0xc8], R11 ;  /* 0x0000c80b0400b986 */ /* 0x0003e2000c101124 */
[----:B------:R-:W-:Y:S05]  /*5ae0*/  @P4 BRA `(.L_x_241) ;  /* 0x00000000000c4947 */ /* 0x000fea0003800000 */
[----:B------:R-:W1:Y:S02]  /*5af0*/  LDG.E.U8 R164, desc[UR36][R2.64+0xc9] ;  /* 0x0000c92402a47981 */ /* 0x000e64000c1e1100 */
[----:B-1----:R-:W-:-:S05]  /*5b00*/  PRMT R11, R164, 0x8880, RZ ;  /* 0x00008880a40b7816 */ /* 0x002fca00000000ff */
[----:B------:R-:W-:-:S07]  /*5b10*/  IMAD R10, R11, R152, RZ ;  /* 0x000000980b0a7224 */ /* 0x000fce00078e02ff */
.L_x_241:
[----:B------:R-:W-:Y:S05]  /*5b20*/  BSYNC B1 ;  /* 0x0000000000017941 */ /* 0x000fea0003800000 */
.L_x_240:
        /* <DEDUP_REMOVED lines=10> */
.L_x_243:
[----:B------:R-:W-:Y:S05]  /*5bd0*/  BSYNC B1 ;  /* 0x0000000000017941 */ /* 0x000fea0003800000 */
.L_x_242:
[----:B-1----:R-:W-:Y:S01]  /*5be0*/  @!P2 IMAD R11, R126, R153, R10 ;  /* 0x000000997e0ba224 */ /* 0x002fe200078e020a */
[----:B------:R-:W-:Y:S04]  /*5bf0*/  BSSY B1, `(.L_x_244) ;  /* 0x0000006000017945 */ /* 0x000fe80003800000 */
[----:B------:R1:W-:Y:S01]  /*5c00*/  @!P2 STG.E.U8 desc[UR36][R6.64+0xc8], R11 ;  /* 0x0000c80b0600a986 */ /* 0x0003e2000c101124 */
[----:B------:R-:W-:Y:S05]  /*5c10*/  @P3 BRA `(.L_x_245) ;  /* 0x00000000000c3947 */ /* 0x000fea0003800000 */
[----:B------:R-:W1:Y:S02]  /*5c20*/  LDG.E.U8 R164, desc[UR36][R8.64+0xc9] ;  /* 0x0000c92408a47981 */ /* 0x000e64000c1e1100 */
[----:B-1----:R-:W-:-:S05]  /*5c30*/  PRMT R11, R164, 0x8880, RZ ;  /* 0x00008880a40b7816 */ /* 0x002fca00000000ff */
[----:B------:R-:W-:-:S07]  /*5c40*/  IMAD R10, R11, R152, RZ ;  /* 0x000000980b0a7224 */ /* 0x000fce00078e02ff */
.L_x_245:
[----:B------:R-:W-:Y:S05]  /*5c50*/  BSYNC B1 ;  /* 0x0000000000017941 */ /* 0x000fea0003800000 */
.L_x_244:
[----:B------:R-:W-:Y:S01]  /*5c60*/  @!P3 IMAD R127, R127, R153, R10 ;  /* 0x000000997f7fb224 */ /* 0x000fe200078e020a */
[----:B------:R-:W-:Y:S04]  /*5c70*/  BSSY B1, `(.L_x_246) ;  /* 0x0000006000017945 */ /* 0x000fe80003800000 */
[----:B------:R0:W-:Y:S01]  /*5c80*/  @!P3 STG.E.U8 desc[UR36][R6.64+0xc9], R127 ;  /* 0x0000c97f0600b986 */ /* 0x0001e2000c101124 */
[----:B------:R-:W-:Y:S05]  /*5c90*/  @P4 BRA `(.L_x_247) ;  /* 0x00000000000c4947 */ /* 0x000fea0003800000 */
[----:B------:R-:W1:Y:S02]  /*5ca0*/  LDG.E.U8 R164, desc[UR36][R2.64+0xd0] ;  /* 0x0000d02402a47981 */ /* 0x000e64000c1e1100 */
[----:B-1----:R-:W-:-:S05]  /*5cb0*/  PRMT R11, R164, 0x8880, RZ ;  /* 0x00008880a40b7816 */ /* 0x002fca00000000ff */
[----:B------:R-:W-:-:S07]  /*5cc0*/  IMAD R10, R11, R152, RZ ;  /* 0x000000980b0a7224 */ /* 0x000fce00078e02ff */
.L_x_247:
[----:B------:R-:W-:Y:S05]  /*5cd0*/  BSYNC B1 ;  /* 0x0000000000017941 */ /* 0x000fea0003800000 */
.L_x_246:
        /* <DEDUP_REMOVED lines=10> */
.L_x_249:
[----:B------:R-:W-:Y:S05]  /*5d80*/  BSYNC B1 ;  /* 0x0000000000017941 */ /* 0x000fea0003800000 */
.L_x_248:
[----:B------:R-:W-:Y:S01]  /*5d90*/  @!P2 IMAD R129, R129, R153, R10 ;  /* 0x000000998181a224 */ /* 0x000fe200078e020a */
[----:B------:R-:W-:Y:S04]  /*5da0*/  BSSY B1, `(.L_x_250) ;  /* 0x0000006000017945 */ /* 0x000fe80003800000 */
[----:B------:R0:W-:Y:S01]  /*5db0*/  @!P2 STG.E.U8 desc[UR36][R4.64+0xd1], R129 ;  /* 0x0000d1810400a986 */ /* 0x0001e2000c101124 */
[----:B------:R-:W-:Y:S05]  /*5dc0*/  @P3 BRA `(.L_x_251) ;  /* 0x00000000000c3947 */ /* 0x000fea0003800000 */
[----:B------:R-:W1:Y:S02]  /*5dd0*/  LDG.E.U8 R164, desc[UR36][R8.64+0xd0] ;  /* 0x0000d02408a47981 */ /* 0x000e64000c1e1100 */
[----:B-1----:R-:W-:-:S05]  /*5de0*/  PRMT R11, R164, 0x8880, RZ ;  /* 0x00008880a40b7816 */ /* 0x002fca00000000ff */
[----:B------:R-:W-:-:S07]  /*5df0*/  IMAD R10, R11, R152, RZ ;  /* 0x000000980b0a7224 */ /* 0x000fce00078e02ff */
.L_x_251:
[----:B------:R-:W-:Y:S05]  /*5e00*/  BSYNC B1 ;  /* 0x0000000000017941 */ /* 0x000fea0003800000 */
.L_x_250:
[----:B-1----:R-:W-:Y:S01]  /*5e10*/  @!P3 IMAD R11, R130, R153, R10 ;  /* 0x00000099820bb224 */ /* 0x002fe200078e020a */
[----:B------:R-:W-:Y:S04]  /*5e20*/  BSSY B1, `(.L_x_252) ;  /* 0x0000006000017945 */ /* 0x000fe80003800000 */
[----:B------:R1:W-:Y:S01]  /*5e30*/  @!P3 STG.E.U8 desc[UR36][R6.64+0xd0], R11 ;  /* 0x0000d00b0600b986 */ /* 0x0003e2000c101124 */
[----:B------:R-:W-:Y:S05]  /*5e40*/  @P4 BRA `(.L_x_253) ;  /* 0x00000000000c4947 */ /* 0x000fea0003800000 */
[----:B------:R-:W1:Y:S02]  /*5e50*/  LDG.E.U8 R164, desc[UR36][R8.64+0xd1] ;  /* 0x0000d12408a47981 */ /* 0x000e64000c1e1100 */
[----:B-1----:R-:W-:-:S05]  /*5e60*/  PRMT R11, R164, 0x8880, RZ ;  /* 0x00008880a40b7816 */ /* 0x002fca00000000ff */
[----:B------:R-:W-:-:S07]  /*5e70*/  IMAD R10, R11, R152, RZ ;  /* 0x000000980b0a7224 */ /* 0x000fce00078e02ff */
.L_x_253:
[----:B------:R-:W-:Y:S05]  /*5e80*/  BSYNC B1 ;  /* 0x0000000000017941 */ /* 0x000fea0003800000 */
.L_x_252:
        /* <DEDUP_REMOVED lines=10> */
.L_x_255:
[----:B------:R-:W-:Y:S05]  /*5f30*/  BSYNC B1 ;  /* 0x0000000000017941 */ /* 0x000fea0003800000 */
.L_x_254:
[----:B-1----:R-:W-:Y:S01]  /*5f40*/  @!P2 IMAD R11, R132, R153, R10 ;  /* 0x00000099840ba224 */ /* 0x002fe200078e020a */
[----:B------:R-:W-:Y:S04]  /*5f50*/  BSSY B1, `(.L_x_256) ;  /* 0x0000006000017945 */ /* 0x000fe80003800000 */
[----:B------:R1:W-:Y:S01]  /*5f60*/  @!P2 STG.E.U8 desc[UR36][R4.64+0xd8], R11 ;  /* 0x0000d80b0400a986 */ /* 0x0003e2000c101124 */
[----:B------:R-:W-:Y:S05]  /*5f70*/  @P3 BRA `(.L_x_257) ;  /* 0x00000000000c3947 */ /* 0x000fea0003800000 */
[----:B------:R-:W1:Y:S02]  /*5f80*/  LDG.E.U8 R164, desc[UR36][R2.64+0xd9] ;  /* 0x0000d92402a47981 */ /* 0x000e64000c1e1100 */
[----:B-1----:R-:W-:-:S05]  /*5f90*/  PRMT R11, R164, 0x8880, RZ ;  /* 0x00008880a40b7816 */ /* 0x002fca00000000ff */
[----:B------:R-:W-:-:S07]  /*5fa0*/  IMAD R10, R11, R152, RZ ;  /* 0x000000980b0a7224 */ /* 0x000fce00078e02ff */
.L_x_257:
[----:B------:R-:W-:Y:S05]  /*5fb0*/  BSYNC B1 ;  /* 0x0000000000017941 */ /* 0x000fea0003800000 */
.L_x_256:
[----:B------:R-:W-:Y:S01]  /*5fc0*/  @!P3 IMAD R133, R133, R153, R10 ;  /* 0x000000998585b224 */ /* 0x000fe200078e020a */
[----:B------:R-:W-:Y:S04]  /*5fd0*/  BSSY B1, `(.L_x_258) ;  /* 0x0000006000017945 */ /* 0x000fe80003800000 */
[----:B------:R0:W-:Y:S01]  /*5fe0*/  @!P3 STG.E.U8 desc[UR36][R4.64+0xd9], R133 ;  /* 0x0000d9850400b986 */ /* 0x0001e2000c101124 */
[----:B------:R-:W-:Y:S05]  /*5ff0*/  @P4 BRA `(.L_x_259) ;  /* 0x00000000000c4947 */ /* 0x000fea0003800000 */
[----:B------:R-:W1:Y:S02]  /*6000*/  LDG.E.U8 R164, desc[UR36][R8.64+0xd8] ;  /* 0x0000d82408a47981 */ /* 0x000e64000c1e1100 */
[----:B-1----:R-:W-:-:S05]  /*6010*/  PRMT R11, R164, 0x8880, RZ ;  /* 0x00008880a40b7816 */ /* 0x002fca00000000ff */
[----:B------:R-:W-:-:S07]  /*6020*/  IMAD R10, R11, R152, RZ ;  /* 0x000000980b0a7224 */ /* 0x000fce00078e02ff */
.L_x_259:
[----:B------:R-:W-:Y:S05]  /*6030*/  BSYNC B1 ;  /* 0x0000000000017941 */ /* 0x000fea0003800000 */
.L_x_258:
        /* <DEDUP_REMOVED lines=10> */
.L_x_261:
[----:B------:R-:W-:Y:S05]  /*60e0*/  BSYNC B1 ;  /* 0x0000000000017941 */ /* 0x000fea0003800000 */
.L_x_260:
[----:B------:R-:W-:Y:S01]  /*60f0*/  @!P2 IMAD R135, R135, R153, R10 ;  /* 0x000000998787a224 */ /* 0x000fe200078e020a */
[----:B------:R-:W-:Y:S04]  /*6100*/  BSSY B1, `(.L_x_262) ;  /* 0x0000006000017945 */ /* 0x000fe80003800000 */
[----:B------:R0:W-:Y:S01]  /*6110*/  @!P2 STG.E.U8 desc[UR36][R6.64+0xd9], R135 ;  /* 0x0000d9870600a986 */ /* 0x0001e2000c101124 */
[----:B------:R-:W-:Y:S05]  /*6120*/  @P3 BRA `(.L_x_263) ;  /* 0x00000000000c3947 */ /* 0x000fea0003800000 */
[----:B------:R-:W1:Y:S02]  /*6130*/  LDG.E.U8 R164, desc[UR36][R2.64+0xe0] ;  /* 0x0000e02402a47981 */ /* 0x000e64000c1e1100 */
[----:B-1----:R-:W-:-:S05]  /*6140*/  PRMT R11, R164, 0x8880, RZ ;  /* 0x00008880a40b7816 */ /* 0x002fca00000000ff */
[----:B------:R-:W-:-:S07]  /*6150*/  IMAD R10, R11, R152, RZ ;  /* 0x000000980b0a7224 */ /* 0x000fce00078e02ff */
.L_x_263:
[----:B------:R-:W-:Y:S05]  /*6160*/  BSYNC B1 ;  /* 0x0000000000017941 */ /* 0x000fea0003800000 */
.L_x_262:
[----:B-1----:R-:W-:Y:S01]  /*6170*/  @!P3 IMAD R11, R136, R153, R10 ;  /* 0x00000099880bb224 */ /* 0x002fe200078e020a */
[----:B------:R-:W-:Y:S04]  /*6180*/  BSSY B1, `(.L_x_264) ;  /* 0x0000006000017945 */ /* 0x000fe80003800000 */
[----:B------:R1:W-:Y:S01]  /*6190*/  @!P3 STG.E.U8 desc[UR36][R4.64+0xe0], R11 ;  /* 0x0000e00b0400b986 */ /* 0x0003e2000c101124 */
[----:B------:R-:W-:Y:S05]  /*61a0*/  @P4 BRA `(.L_x_265) ;  /* 0x00000000000c4947 */ /* 0x000fea0003800000 */
[----:B------:R-:W1:Y:S02]  /*61b0*/  LDG.E.U8 R164, desc[UR36][R2.64+0xe1] ;  /* 0x0000e12402a47981 */ /* 0x000e64000c1e1100 */
[----:B-1----:R-:W-:-:S05]  /*61c0*/  PRMT R11, R164, 0x8880, RZ ;  /* 0x00008880a40b7816 */ /* 0x002fca00000000ff */
[----:B------:R-:W-:-:S07]  /*61d0*/  IMAD R10, R11, R152, RZ ;  /* 0x000000980b0a7224 */ /* 0x000fce00078e02ff */
.L_x_265:
[----:B------:R-:W-:Y:S05]  /*61e0*/  BSYNC B1 ;  /* 0x0000000000017941 */ /* 0x000fea0003800000 */
.L_x_264:
        /* <DEDUP_REMOVED lines=10> */
.L_x_267:
[----:B------:R-:W-:Y:S05]  /*6290*/  BSYNC B1 ;  /* 0x0000000000017941 */ /* 0x000fea0003800000 */
.L_x_266:
[----:B-1----:R-:W-:Y:S01]  /*62a0*/  @!P2 IMAD R11, R138, R153, R10 ;  /* 0x000000998a0ba224 */ /* 0x002fe200078e020a */
[----:B------:R-:W-:Y:S04]  /*62b0*/  BSSY B1, `(.L_x_268) ;  /* 0x0000006000017945 */ /* 0x000fe80003800000 */
[----:B------:R1:W-:Y:S01]  /*62c0*/  @!P2 STG.E.U8 desc[UR36][R6.64+0xe0], R11 ;  /* 0x0000e00b0600a986 */ /* 0x0003e2000c101124 */
[----:B------:R-:W-:Y:S05]  /*62d0*/  @P3 BRA `(.L_x_269) ;  /* 0x00000000000c3947 */ /* 0x000fea0003800000 */
[----:B------:R-:W1:Y:S02]  /*62e0*/  LDG.E.U8 R164, desc[UR36][R8.64+0xe1] ;  /* 0x0000e12408a47981 */ /* 0x000e64000c1e1100 */
[----:B-1----:R-:W-:-:S05]  /*62f0*/  PRMT R11, R164, 0x8880, RZ ;  /* 0x00008880a40b7816 */ /* 0x002fca00000000ff */
[----:B------:R-:W-:-:S07]  /*6300*/  IMAD R10, R11, R152, RZ ;  /* 0x000000980b0a7224 */ /* 0x000fce00078e02ff */
.L_x_269:
[----:B------:R-:W-:Y:S05]  /*6310*/  BSYNC B1 ;  /* 0x0000000000017941 */ /* 0x000fea0003800000 */
.L_x_268:
[----:B------:R-:W-:Y:S01]  /*6320*/  @!P3 IMAD R139, R139, R153, R10 ;  /* 0x000000998b8bb224 */ /* 0x000fe200078e020a */
[----:B------:R-:W-:Y:S04]  /*6330*/  BSSY B1, `(.L_x_270) ;  /* 0x0000006000017945 */ /* 0x000fe80003800000 */
[----:B------:R0:W-:Y:S01]  /*6340*/  @!P3 STG.E.U8 desc[UR36][R6.64+0xe1], R139 ;  /* 0x0000e18b0600b986 */ /* 0x0001e2000c101124 */
[----:B------:R-:W-:Y:S05]  /*6350*/  @P4 BRA `(.L_x_271) ;  /* 0x00000000000c4947 */ /* 0x000fea0003800000 */
[----:B------:R-:W1:Y:S02]  /*6360*/  LDG.E.U8 R164, desc[UR36][R2.64+0xe8] ;  /* 0x0000e82402a47981 */ /* 0x000e64000c1e1100 */
[----:B-1----:R-:W-:-:S05]  /*6370*/  PRMT R11, R164, 0x8880, RZ ;  /* 0x00008880a40b7816 */ /* 0x002fca00000000ff */
[----:B------:R-:W-:-:S07]  /*6380*/  IMAD R10, R11, R152, RZ ;  /* 0x000000980b0a7224 */ /* 0x000fce00078e02ff */
.L_x_271:
[----:B------:R-:W-:Y:S05]  /*6390*/  BSYNC B1 ;  /* 0x0000000000017941 */ /* 0x000fea0003800000 */
.L_x_270:
        /* <DEDUP_REMOVED lines=10> */
.L_x_273:
[----:B------:R-:W-:Y:S05]  /*6440*/  BSYNC B1 ;  /* 0x0000000000017941 */ /* 0x000fea0003800000 */
.L_x_272:
[----:B------:R-:W-:Y:S01]  /*6450*/  @!P2 IMAD R141, R141, R153, R10 ;  /* 0x000000998d8da224 */ /* 0x000fe200078e020a */
[----:B------:R-:W-:Y:S04]  /*6460*/  BSSY B1, `(.L_x_274) ;  /* 0x0000006000017945 */ /* 0x000fe80003800000 */
[----:B------:R0:W-:Y:S01]  /*6470*/  @!P2 STG.E.U8 desc[UR36][R4.64+0xe9], R141 ;  /* 0x0000e98d0400a986 */ /* 0x0001e2000c101124 */
[----:B------:R-:W-:Y:S05]  /*6480*/  @P3 BRA `(.L_x_275) ;  /* 0x00000000000c3947 */ /* 0x000fea0003800000 */
[----:B------:R-:W1:Y:S02]  /*6490*/  LDG.E.U8 R164, desc[UR36][R8.64+0xe8] ;  /* 0x0000e82408a47981 */ /* 0x000e64000c1e1100 */
[----:B-1----:R-:W-:-:S05]  /*64a0*/  PRMT R11, R164, 0x8880, RZ ;  /* 0x00008880a40b7816 */ /* 0x002fca00000000ff */
[----:B------:R-:W-:-:S07]  /*64b0*/  IMAD R10, R11, R152, RZ ;  /* 0x000000980b0a7224 */ /* 0x000fce00078e02ff */
.L_x_275:
[----:B------:R-:W-:Y:S05]  /*64c0*/  BSYNC B1 ;  /* 0x0000000000017941 */ /* 0x000fea0003800000 */
.L_x_274:
[----:B-1----:R-:W-:Y:S01]  /*64d0*/  @!P3 IMAD R11, R142, R153, R10 ;  /* 0x000000998e0bb224 */ /* 0x002fe200078e020a */
[----:B------:R-:W-:Y:S04]  /*64e0*/  BSSY B1, `(.L_x_276) ;  /* 0x0000006000017945 */ /* 0x000fe80003800000 */
[----:B------:R1:W-:Y:S01]  /*64f0*/  @!P3 STG.E.U8 desc[UR36][R6.64+0xe8], R11 ;  /* 0x0000e80b0600b986 */ /* 0x0003e2000c101124 */
[----:B------:R-:W-:Y:S05]  /*6500*/  @P4 BRA `(.L_x_277) ;  /* 0x00000000000c4947 */ /* 0x000fea0003800000 */
[----:B------:R-:W1:Y:S02]  /*6510*/  LDG.E.U8 R164, desc[UR36][R8.64+0xe9] ;  /* 0x0000e92408a47981 */ /* 0x000e64000c1e1100 */
[----:B-1----:R-:W-:-:S05]  /*6520*/  PRMT R11, R164, 0x8880, RZ ;  /* 0x00008880a40b7816 */ /* 0x002fca00000000ff */
[----:B------:R-:W-:-:S07]  /*6530*/  IMAD R10, R11, R152, RZ ;  /* 0x000000980b0a7224 */ /* 0x000fce00078e02ff */
.L_x_277:
[----:B------:R-:W-:Y:S05]  /*6540*/  BSYNC B1 ;  /* 0x0000000000017941 */ /* 0x000fea0003800000 */
.L_x_276:
        /* <DEDUP_REMOVED lines=10> */
.L_x_279:
[----:B------:R-:W-:Y:S05]  /*65f0*/  BSYNC B1 ;  /* 0x0000000000017941 */ /* 0x000fea0003800000 */
.L_x_278:
[----:B-1----:R-:W-:Y:S01]  /*6600*/  @!P2 IMAD R11, R144, R153, R10 ;  /* 0x00000099900ba224 */ /* 0x002fe200078e020a */
[----:B------:R-:W-:Y:S04]  /*6610*/  BSSY B1, `(.L_x_280) ;  /* 0x0000006000017945 */ /* 0x000fe80003800000 */
[----:B------:R1:W-:Y:S01]  /*6620*/  @!P2 STG.E.U8 desc[UR36][R4.64+0xf0], R11 ;  /* 0x0000f00b0400a986 */ /* 0x0003e2000c101124 */
[----:B------:R-:W-:Y:S05]  /*6630*/  @P3 BRA `(.L_x_281) ;  /* 0x00000000000c3947 */ /* 0x000fea0003800000 */
[----:B------:R-:W1:Y:S02]  /*6640*/  LDG.E.U8 R164, desc[UR36][R2.64+0xf1] ;  /* 0x0000f12402a47981 */ /* 0x000e64000c1e1100 */
[----:B-1----:R-:W-:-:S05]  /*6650*/  PRMT R11, R164, 0x8880, RZ ;  /* 0x00008880a40b7816 */ /* 0x002fca00000000ff */
[----:B------:R-:W-:-:S07]  /*6660*/  IMAD R10, R11, R152, RZ ;  /* 0x000000980b0a7224 */ /* 0x000fce00078e02ff */
.L_x_281:
[----:B------:R-:W-:Y:S05]  /*6670*/  BSYNC B1 ;  /* 0x0000000000017941 */ /* 0x000fea0003800000 */
.L_x_280:
[----:B------:R-:W-:Y:S01]  /*6680*/  @!P3 IMAD R145, R145, R153, R10 ;  /* 0x000000999191b224 */ /* 0x000fe200078e020a */
[----:B------:R-:W-:Y:S04]  /*6690*/  BSSY B1, `(.L_x_282) ;  /* 0x0000006000017945 */ /* 0x000fe80003800000 */
[----:B------:R0:W-:Y:S01]  /*66a0*/  @!P3 STG.E.U8 desc[UR36][R4.64+0xf1], R145 ;  /* 0x0000f1910400b986 */ /* 0x0001e2000c101124 */
[----:B------:R-:W-:Y:S05]  /*66b0*/  @P4 BRA `(.L_x_283) ;  /* 0x00000000000c4947 */ /* 0x000fea0003800000 */
[----:B------:R-:W1:Y:S02]  /*66c0*/  LDG.E.U8 R164, desc[UR36][R8.64+0xf0] ;  /* 0x0000f02408a47981 */ /* 0x000e64000c1e1100 */
[----:B-1----:R-:W-:-:S05]  /*66d0*/  PRMT R11, R164, 0x8880, RZ ;  /* 0x00008880a40b7816 */ /* 0x002fca00000000ff */
[----:B------:R-:W-:-:S07]  /*66e0*/  IMAD R10, R11, R152, RZ ;  /* 0x000000980b0a7224 */ /* 0x000fce00078e02ff */
.L_x_283:
[----:B------:R-:W-:Y:S05]  /*66f0*/  BSYNC B1 ;  /* 0x0000000000017941 */ /* 0x000fea0003800000 */
.L_x_282:
[----:B------:R-:W-:Y:S01]  /*6700*/  ISETP.LT.OR P2, PT, R0, 0xf2, !P0 ;  /* 0x000000f20000780c */ /* 0x000fe20004741670 */
[----:B-1----:R-:W-:Y:S01]  /*6710*/  @!P4 IMAD R11, R146, R153, R10 ;  /* 0x00000099920bc224 */ /* 0x002fe200078e020a */
[----:B------:R-:W-:Y:S01]  /*6720*/  BSSY B1, `(.L_x_284) ;  /* 0x0000009000017945 */ /* 0x000fe20003800000 */
[C---:B------:R-:W-:Y:S02]  /*6730*/  ISETP.LT.OR P3, PT, R0.reuse, 0xf9, !P1 ;  /* 0x000000f90000780c */ /* 0x040fe40004f61670 */
[C---:B------:R-:W-:Y:S01]  /*6740*/  ISETP.LT.OR P1, PT, R0.reuse, 0xfa, !P1 ;  /* 0x000000fa0000780c */ /* 0x040fe20004f21670 */
[----:B------:R1:W-:Y:S01]  /*6750*/  @!P4 STG.E.U8 desc[UR36][R6.64+0xf0], R11 ;  /* 0x0000f00b0600c986 */ /* 0x0003e2000c101124 */
[----:B------:R-:W-:-:S06]  /*6760*/  ISETP.LT.OR P4, PT, R0, 0xf9, !P0 ;  /* 0x000000f90000780c */ /* 0x000fcc0004781670 */
[----:B------:R-:W-:Y:S07]  /*6770*/  @P2 BRA `(.L_x_285) ;  /* 0x00000000000c2947 */ /* 0x000fee0003800000 */
[----:B------:R-:W1:Y:S02]  /*6780*/  LDG.E.U8 R164, desc[UR36][R8.64+0xf1] ;  /* 0x0000f12408a47981 */ /* 0x000e64000c1e1100 */
[----:B-1----:R-:W-:-:S05]  /*6790*/  PRMT R11, R164, 0x8880, RZ ;  /* 0x00008880a40b7816 */ /* 0x002fca00000000ff */
[----:B------:R-:W-:-:S07]  /*67a0*/  IMAD R10, R11, R152, RZ ;  /* 0x000000980b0a7224 */ /* 0x000fce00078e02ff */
.L_x_285:
[----:B------:R-:W-:Y:S05]  /*67b0*/  BSYNC B1 ;  /* 0x0000000000017941 */ /* 0x000fea0003800000 */
.L_x_284:
[----:B------:R-:W-:Y:S01]  /*67c0*/  @!P2 IMAD R147, R147, R153, R10 ;  /* 0x000000999393a224 */ /* 0x000fe200078e020a */
[----:B------:R-:W-:Y:S04]  /*67d0*/  BSSY B1, `(.L_x_286) ;  /* 0x0000006000017945 */ /* 0x000fe80003800000 */
[----:B------:R0:W-:Y:S01]  /*67e0*/  @!P2 STG.E.U8 desc[UR36][R6.64+0xf1], R147 ;  /* 0x0000f1930600a986 */ /* 0x0001e2000c101124 */
[----:B------:R-:W-:Y:S05]  /*67f0*/  @P3 BRA `(.L_x_287) ;  /* 0x00000000000c3947 */ /* 0x000fea0003800000 */
[----:B------:R-:W1:Y:S02]  /*6800*/  LDG.E.U8 R164, desc[UR36][R2.64+0xf8] ;  /* 0x0000f82402a47981 */ /* 0x000e64000c1e1100 */
[----:B-1----:R-:W-:-:S05]  /*6810*/  PRMT R11, R164, 0x8880, RZ ;  /* 0x00008880a40b7816 */ /* 0x002fca00000000ff */
[----:B------:R-:W-:-:S07]  /*6820*/  IMAD R10, R11, R152, RZ ;  /* 0x000000980b0a7224 */ /* 0x000fce00078e02ff */
.L_x_287:
[----:B------:R-:W-:Y:S05]  /*6830*/  BSYNC B1 ;  /* 0x0000000000017941 */ /* 0x000fea0003800000 */
.L_x_286:
[----:B-1----:R-:W-:Y:S01]  /*6840*/  @!P3 IMAD R11, R148, R153, R10 ;  /* 0x00000099940bb224 */ /* 0x002fe200078e020a */
[----:B------:R-:W-:Y:S04]  /*6850*/  BSSY B1, `(.L_x_288) ;  /* 0x0000006000017945 */ /* 0x000fe80003800000 */
[----:B------:R1:W-:Y:S01]  /*6860*/  @!P3 STG.E.U8 desc[UR36][R4.64+0xf8], R11 ;  /* 0x0000f80b0400b986 */ /* 0x0003e2000c101124 */
[----:B------:R-:W-:Y:S05]  /*6870*/  @P1 BRA `(.L_x_289) ;  /* 0x00000000000c1947 */ /* 0x000fea0003800000 */
[----:B------:R-:W1:Y:S02]  /*6880*/  LDG.E.U8 R164, desc[UR36][R2.64+0xf9] ;  /* 0x0000f92402a47981 */ /* 0x000e64000c1e1100 */
[----:B-1----:R-:W-:-:S05]  /*6890*/  PRMT R11, R164, 0x8880, RZ ;  /* 0x00008880a40b7816 */ /* 0x002fca00000000ff */
[----:B------:R-:W-:-:S07]  /*68a0*/  IMAD R10, R11, R152, RZ ;  /* 0x000000980b0a7224 */ /* 0x000fce00078e02ff */
.L_x_289:
[----:B------:R-:W-:Y:S05]  /*68b0*/  BSYNC B1 ;  /* 0x0000000000017941 */ /* 0x000fea0003800000 */
.L_x_288:
[----:B------:R-:W-:Y:S01]  /*68c0*/  @!P1 IMAD R149, R149, R153, R10 ;  /* 0x0000009995959224 */ /* 0x000fe200078e020a */
[----:B------:R-:W-:Y:S04]  /*68d0*/  BSSY B1, `(.L_x_290) ;  /* 0x0000006000017945 */ /* 0x000fe80003800000 */
[----:B------:R0:W-:Y:S01]  /*68e0*/  @!P1 STG.E.U8 desc[UR36][R4.64+0xf9], R149 ;  /* 0x0000f99504009986 */ /* 0x0001e2000c101124 */
[----:B------:R-:W-:Y:S05]  /*68f0*/  @P4 BRA `(.L_x_291) ;  /* 0x00000000000c4947 */ /* 0x000fea0003800000 */
[----:B------:R-:W0:Y:S02]  /*6900*/  LDG.E.U8 R164, desc[UR36][R8.64+0xf8] ;  /* 0x0000f82408a47981 */ /* 0x000e24000c1e1100 */
[----:B0-----:R-:W-:-:S05]  /*6910*/  PRMT R3, R164, 0x8880, RZ ;  /* 0x00008880a4037816 */ /* 0x001fca00000000ff */
[----:B------:R-:W-:-:S07]  /*6920*/  IMAD R10, R3, R152, RZ ;  /* 0x00000098030a7224 */ /* 0x000fce00078e02ff */
.L_x_291:
[----:B------:R-:W-:Y:S05]  /*6930*/  BSYNC B1 ;  /* 0x0000000000017941 */ /* 0x000fea0003800000 */
.L_x_290:
[----:B0-----:R-:W-:Y:S01]  /*6940*/  @!P4 IMAD R3, R150, R153, R10 ;  /* 0x000000999603c224 */ /* 0x001fe200078e020a */
[----:B------:R-:W-:Y:S01]  /*6950*/  ISETP.LT.OR P0, PT, R0, 0xfa, !P0 ;  /* 0x000000fa0000780c */ /* 0x000fe20004701670 */
[----:B------:R-:W-:Y:S03]  /*6960*/  BSSY B1, `(.L_x_292) ;  /* 0x0000006000017945 */ /* 0x000fe60003800000 */
[----:B------:R0:W-:Y:S09]  /*6970*/  @!P4 STG.E.U8 desc[UR36][R6.64+0xf8], R3 ;  /* 0x0000f8030600c986 */ /* 0x0001f2000c101124 */
[----:B------:R-:W-:Y:S05]  /*6980*/  @P0 BRA `(.L_x_293) ;  /* 0x00000000000c0947 */ /* 0x000fea0003800000 */
[----:B------:R-:W0:Y:S02]  /*6990*/  LDG.E.U8 R164, desc[UR36][R8.64+0xf9] ;  /* 0x0000f92408a47981 */ /* 0x000e24000c1e1100 */
[----:B0-----:R-:W-:-:S05]  /*69a0*/  PRMT R3, R164, 0x8880, RZ ;  /* 0x00008880a4037816 */ /* 0x001fca00000000ff */
[----:B------:R-:W-:-:S07]  /*69b0*/  IMAD R10, R3, R152, RZ ;  /* 0x00000098030a7224 */ /* 0x000fce00078e02ff */
.L_x_293:
[----:B------:R-:W-:Y:S05]  /*69c0*/  BSYNC B1 ;  /* 0x0000000000017941 */ /* 0x000fea0003800000 */
.L_x_292:
[----:B------:R-:W-:Y:S01]  /*69d0*/  IMAD R151, R151, R153, R10 ;  /* 0x0000009997977224 */ /* 0x000fe200078e020a */
[----:B------:R-:W-:Y:S06]  /*69e0*/  @P0 BRA `(.L_x_294) ;  /* 0x0000001800100947 */ /* 0x000fec0003800000 */
[----:B------:R0:W-:Y:S01]  /*69f0*/  STG.E.U8 desc[UR36][R6.64+0xf9], R151 ;  /* 0x0000f99706007986 */ /* 0x0001e2000c101124 */
[----:B------:R-:W-:Y:S05]  /*6a00*/  BRA `(.L_x_294) ;  /* 0x0000001800087947 */ /* 0x000fea0003800000 */
.L_x_37:
[C---:B------:R-:W-:Y:S02]  /*6a10*/  ISETP.GE.AND P1, PT, R19.reuse, 0x1, PT ;  /* 0x000000011300780c */ /* 0x040fe40003f26270 */
[----:B------:R-:W-:Y:S02]  /*6a20*/  ISETP.GE.AND P0, PT, R19, 0x9, PT ;  /* 0x000000091300780c */ /* 0x000fe40003f06270 */
[C---:B------:R-:W-:Y:S02]  /*6a30*/  ISETP.LT.OR P2, PT, R0.reuse, 0x1, !P1 ;  /* 0x000000010000780c */ /* 0x040fe40004f41670 */
[C---:B------:R-:W-:Y:S02]  /*6a40*/  ISETP.LT.OR P3, PT, R0.reuse, 0x2, !P1 ;  /* 0x000000020000780c */ /* 0x040fe40004f61670 */
[----:B------:R-:W-:-:S09]  /*6a50*/  ISETP.LT.OR P4, PT, R0, 0x1, !P0 ;  /* 0x000000010000780c */ /* 0x000fd20004781670 */
[-C--:B------:R-:W-:Y:S02]  /*6a60*/  @!P2 IMAD R3, R24, R153.reuse, RZ ;  /* 0x000000991803a224 */ /* 0x080fe400078e02ff */
[-C--:B------:R-:W-:Y:S02]  /*6a70*/  @!P3 IMAD R25, R25, R153.reuse, RZ ;  /* 0x000000991919b224 */ /* 0x080fe400078e02ff */
[----:B------:R-:W-:Y:S01]  /*6a80*/  @!P4 IMAD R9, R26, R153, RZ ;  /* 0x000000991a09c224 */ /* 0x000fe200078e02ff */
[----:B------:R0:W-:Y:S01]  /*6a90*/  @!P2 STG.E.U8 desc[UR36][R4.64], R3 ;  /* 0x000000030400a986 */ /* 0x0001e2000c101124 */
[----:B------:R-:W-:-:S03]  /*6aa0*/  ISETP.LT.OR P2, PT, R0, 0x2, !P0 ;  /* 0x000000020000780c */ /* 0x000fc60004741670 */
[----:B------:R-:W-:Y:S01]  /*6ab0*/  @!P3 STG.E.U8 desc[UR36][R4.64+0x1], R25 ;  /* 0x000001190400b986 */ /* 0x000fe2000c101124 */
[----:B------:R-:W-:-:S03]  /*6ac0*/  ISETP.LT.OR P3, PT, R0, 0x9, !P1 ;  /* 0x000000090000780c */ /* 0x000fc60004f61670 */
[----:B------:R1:W-:Y:S01]  /*6ad0*/  @!P4 STG.E.U8 desc[UR36][R6.64], R9 ;  /* 0x000000090600c986 */ /* 0x0003e2000c101124 */
[----:B------:R-:W-:-:S05]  /*6ae0*/  ISETP.LT.OR P4, PT, R0, 0xa, !P1 ;  /* 0x0000000a0000780c */ /* 0x000fca0004f81670 */
[----:B------:R-:W-:-:S04]  /*6af0*/  @!P2 IMAD R27, R27, R153, RZ ;  /* 0x000000991b1ba224 */ /* 0x000fc800078e02ff */
[-C--:B------:R-:W-:Y:S01]  /*6b00*/  @!P3 IMAD R11, R28, R153.reuse, RZ ;  /* 0x000000991c0bb224 */ /* 0x080fe200078e02ff */
[----:B------:R-:W-:Y:S01]  /*6b10*/  @!P2 STG.E.U8 desc[UR36][R6.64+0x1], R27 ;  /* 0x0000011b0600a986 */ /* 0x000fe2000c101124 */
[C---:B------:R-:W-:Y:S02]  /*6b20*/  ISETP.LT.OR P2, PT, R0.reuse, 0x9, !P0 ;  /* 0x000000090000780c */ /* 0x040fe40004741670 */
[----:B------:R-:W-:Y:S01]  /*6b30*/  @!P4 IMAD R29, R29, R153, RZ ;  /* 0x000000991d1dc224 */ /* 0x000fe200078e02ff */
[----:B------:R2:W-:Y:S01]  /*6b40*/  @!P3 STG.E.U8 desc[UR36][R4.64+0x8], R11 ;  /* 0x0000080b0400b986 */ /* 0x0005e2000c101124 */
[----:B------:R-:W-:-:S03]  /*6b50*/  ISETP.LT.OR P3, PT, R0, 0xa, !P0 ;  /* 0x0000000a0000780c */ /* 0x000fc60004761670 */
[----:B------:R-:W-:Y:S01]  /*6b60*/  @!P4 STG.E.U8 desc[UR36][R4.64+0x9], R29 ;  /* 0x0000091d0400c986 */ /* 0x000fe2000c101124 */
[----:B------:R-:W-:-:S05]  /*6b70*/  ISETP.LT.OR P4, PT, R0, 0x11, !P1 ;  /* 0x000000110000780c */ /* 0x000fca0004f81670 */
[----:B0-----:R-:W-:-:S04]  /*6b80*/  @!P2 IMAD R3, R30, R153, RZ ;  /* 0x000000991e03a224 */ /* 0x001fc800078e02ff */
[-C--:B------:R-:W-:Y:S01]  /*6b90*/  @!P3 IMAD R31, R31, R153.reuse, RZ ;  /* 0x000000991f1fb224 */ /* 0x080fe200078e02ff */
[----:B------:R0:W-:Y:S01]  /*6ba0*/  @!P2 STG.E.U8 desc[UR36][R6.64+0x8], R3 ;  /* 0x000008030600a986 */ /* 0x0001e2000c101124 */
[----:B------:R-:W-:Y:S02]  /*6bb0*/  ISETP.LT.OR P2, PT, R0, 0x12, !P1 ;  /* 0x000000120000780c */ /* 0x000fe40004f41670 */
[----:B-1----:R-:W-:Y:S01]  /*6bc0*/  @!P4 IMAD R9, R32, R153, RZ ;  /* 0x000000992009c224 */ /* 0x002fe200078e02ff */
[----:B------:R-:W-:Y:S01]  /*6bd0*/  @!P3 STG.E.U8 desc[UR36][R6.64+0x9], R31 ;  /* 0x0000091f0600b986 */ /* 0x000fe2000c101124 */
[----:B------:R-:W-:-:S03]  /*6be0*/  ISETP.LT.OR P3, PT, R0, 0x11, !P0 ;  /* 0x000000110000780c */ /* 0x000fc60004761670 */
[----:B------:R1:W-:Y:S01]  /*6bf0*/  @!P4 STG.E.U8 desc[UR36][R4.64+0x10], R9 ;  /* 0x000010090400c986 */ /* 0x0003e2000c101124 */
[----:B------:R-:W-:-:S05]  /*6c00*/  ISETP.LT.OR P4, PT, R0, 0x12, !P0 ;  /* 0x000000120000780c */ /* 0x000fca0004781670 */
[----:B------:R-:W-:-:S04]  /*6c10*/  @!P2 IMAD R33, R33, R153, RZ ;  /* 0x000000992121a224 */ /* 0x000fc800078e02ff */
[-C--:B--2---:R-:W-:Y:S01]  /*6c20*/  @!P3 IMAD R11, R34, R153.reuse, RZ ;  /* 0x00000099220bb224 */ /* 0x084fe200078e02ff */
        /* <DEDUP_REMOVED lines=336> */
[----:B------:R1:W-:Y:S01]  /*8130*/  @!P3 STG.E.U8 desc[UR36][R4.64+0xf1], R145 ;  /* 0x0000f1910400b986 */ /* 0x0003e2000c101124 */
[C---:B------:R-:W-:Y:S02]  /*8140*/  ISETP.LT.OR P3, PT, R0.reuse, 0xf9, !P1 ;  /* 0x000000f90000780c */ /* 0x040fe40004f61670 */
[C---:B------:R-:W-:Y:S01]  /*8150*/  ISETP.LT.OR P1, PT, R0.reuse, 0xfa, !P1 ;  /* 0x000000fa0000780c */ /* 0x040fe20004f21670 */
[----:B------:R1:W-:Y:S01]  /*8160*/  @!P4 STG.E.U8 desc[UR36][R6.64+0xf0], R9 ;  /* 0x0000f0090600c986 */ /* 0x0003e2000c101124 */
[----:B------:R-:W-:-:S02]  /*8170*/  ISETP.LT.OR P4, PT, R0, 0xf9, !P0 ;  /* 0x000000f90000780c */ /* 0x000fc40004781670 */
[----:B------:R-:W-:-:S03]  /*8180*/  ISETP.LT.OR P0, PT, R0, 0xfa, !P0 ;  /* 0x000000fa0000780c */ /* 0x000fc60004701670 */
[----:B------:R-:W-:-:S04]  /*8190*/  @!P2 IMAD R147, R147, R153, RZ ;  /* 0x000000999393a224 */ /* 0x000fc800078e02ff */
[-C--:B--2---:R-:W-:Y:S01]  /*81a0*/  @!P3 IMAD R11, R148, R153.reuse, RZ ;  /* 0x00000099940bb224 */ /* 0x084fe200078e02ff */
[----:B------:R1:W-:Y:S01]  /*81b0*/  @!P2 STG.E.U8 desc[UR36][R6.64+0xf1], R147 ;  /* 0x0000f1930600a986 */ /* 0x0003e2000c101124 */
[-C--:B------:R-:W-:Y:S02]  /*81c0*/  @!P1 IMAD R149, R149, R153.reuse, RZ ;  /* 0x0000009995959224 */ /* 0x080fe400078e02ff */
[-C--:B0-----:R-:W-:Y:S01]  /*81d0*/  @!P4 IMAD R3, R150, R153.reuse, RZ ;  /* 0x000000999603c224 */ /* 0x081fe200078e02ff */
[----:B------:R1:W-:Y:S01]  /*81e0*/  @!P3 STG.E.U8 desc[UR36][R4.64+0xf8], R11 ;  /* 0x0000f80b0400b986 */ /* 0x0003e2000c101124 */
[----:B------:R-:W-:-:S03]  /*81f0*/  @!P0 IMAD R151, R151, R153, RZ ;  /* 0x0000009997978224 */ /* 0x000fc600078e02ff */
[----:B------:R1:W-:Y:S04]  /*8200*/  @!P1 STG.E.U8 desc[UR36][R4.64+0xf9], R149 ;  /* 0x0000f99504009986 */ /* 0x0003e8000c101124 */
[----:B------:R1:W-:Y:S04]  /*8210*/  @!P4 STG.E.U8 desc[UR36][R6.64+0xf8], R3 ;  /* 0x0000f8030600c986 */ /* 0x0003e8000c101124 */
[----:B------:R1:W-:Y:S02]  /*8220*/  @!P0 STG.E.U8 desc[UR36][R6.64+0xf9], R151 ;  /* 0x0000f99706008986 */ /* 0x0003e4000c101124 */
.L_x_294:
[----:B------:R-:W-:Y:S05]  /*8230*/  BSYNC B0 ;  /* 0x0000000000007941 */ /* 0x000fea0003800000 */
.L_x_36:
[----:B01----:R-:W2:Y:S01]  /*8240*/  LDL.64 R2, [R1] ;  /* 0x0000000001027983 */ /* 0x003ea20000100a00 */
[----:B------:R-:W-:Y:S01]  /*8250*/  ULDC.64 UR4, c[0x0][0x650] ;  /* 0x0001940000047ab9 */ /* 0x000fe20000000a00 */
[----:B------:R0:W-:Y:S01]  /*8260*/  SYNCS.ARRIVE.TRANS64.A1T0 RZ, [R162+UR45], RZ ;  /* 0x000000ffa2ff79a7 */ /* 0x0001e2000810002d */
[----:B------:R-:W-:Y:S01]  /*8270*/  PRMT R0, RZ, 0x7610, R0 ;  /* 0x00007610ff007816 */ /* 0x000fe20000000000 */
[----:B------:R-:W-:Y:S02]  /*8280*/  IMAD.MOV.U32 R19, RZ, RZ, -0x1 ;  /* 0xffffffffff137424 */ /* 0x000fe400078e00ff */
[----:B------:R-:W-:Y:S01]  /*8290*/  IMAD.MOV.U32 R22, RZ, RZ, -0x1 ;  /* 0xffffffffff167424 */ /* 0x000fe200078e00ff */
[----:B--2---:R-:W-:-:S04]  /*82a0*/  LEA R18, P0, R2, R18, 0x1 ;  /* 0x0000001202127211 */ /* 0x004fc800078008ff */
[----:B------:R-:W-:Y:S01]  /*82b0*/  LEA.HI.X R17, R2, R17, R23, 0x1, P0 ;  /* 0x0000001102117211 */ /* 0x000fe200000f0c17 */
[----:B------:R-:W-:Y:S01]  /*82c0*/  IMAD.MOV.U32 R2, RZ, RZ, -0x1 ;  /* 0xffffffffff027424 */ /* 0x000fe200078e00ff */
[----:B------:R-:W-:-:S04]  /*82d0*/  ISETP.GE.U32.AND P0, PT, R18, UR4, PT ;  /* 0x0000000412007c0c */ /* 0x000fc8000bf06070 */
[----:B------:R-:W-:-:S13]  /*82e0*/  ISETP.GE.U32.AND.EX P0, PT, R17, UR5, PT, P0 ;  /* 0x0000000511007c0c */ /* 0x000fda000bf06100 */
[----:B0-----:R-:W-:Y:S05]  /*82f0*/  @P0 BRA `(.L_x_295) ;  /* 0x0000000400700947 */ /* 0x001fea0003800000 */
[----:B------:R-:W0:Y:S01]  /*8300*/  S2R R10, SR_CTAID.X ;  /* 0x00000000000a7919 */ /* 0x000e220000002500 */
[----:B------:R-:W1:Y:S01]  /*8310*/  LDC.64 R8, c[0x0][0x628] ;  /* 0x00018a00ff087b82 */ /* 0x000e620000000a00 */
[----:B------:R-:W-:Y:S01]  /*8320*/  ULDC UR4, c[0x0][0x150] ;  /* 0x0000540000047ab9 */ /* 0x000fe20000000800 */
[----:B---3--:R-:W-:Y:S01]  /*8330*/  IMAD.MOV.U32 R6, RZ, RZ, R18 ;  /* 0x000000ffff067224 */ /* 0x008fe200078e0012 */
[----:B------:R-:W2:Y:S01]  /*8340*/  S2R R20, SR_CTAID.Y ;  /* 0x0000000000147919 */ /* 0x000ea20000002600 */
[----:B------:R-:W-:-:S04]  /*8350*/  IMAD.MOV.U32 R7, RZ, RZ, R17 ;  /* 0x000000ffff077224 */ /* 0x000fc800078e0011 */
[----:B------:R-:W3:Y:S08]  /*8360*/  LDC R15, c[0x0][0x144] ;  /* 0x00005100ff0f7b82 */ /* 0x000ef00000000800 */
[----:B------:R-:W2:Y:S08]  /*8370*/  LDC R0, c[0x0][0x630] ;  /* 0x00018c00ff007b82 */ /* 0x000eb00000000800 */
[----:B------:R-:W2:Y:S01]  /*8380*/  LDC.64 R12, c[0x0][0x620] ;  /* 0x00018800ff0c7b82 */ /* 0x000ea20000000a00 */
[----:B-1----:R-:W-:-:S04]  /*8390*/  ISETP.NE.U32.AND P0, PT, R8, RZ, PT ;  /* 0x000000ff0800720c */ /* 0x002fc80003f05070 */
[----:B------:R-:W-:Y:S02]  /*83a0*/  ISETP.NE.AND.EX P0, PT, R9, RZ, PT, P0 ;  /* 0x000000ff0900720c */ /* 0x000fe40003f05300 */
[----:B0-----:R-:W-:-:S05]  /*83b0*/  I2FP.F32.U32 R2, R10 ;  /* 0x0000000a00027245 */ /* 0x001fca0000201000 */
[----:B------:R-:W-:-:S04]  /*83c0*/  FMUL R2, R2, UR4 ;  /* 0x0000000402027c20 */ /* 0x000fc80008400000 */
[----:B------:R0:W1:Y:S02]  /*83d0*/  F2I.U32.TRUNC.NTZ R14, R2 ;  /* 0x00000002000e7305 */ /* 0x000064000020f000 */
[----:B---3--:R-:W-:Y:S05]  /*83e0*/  @!P0 BRA `(.L_x_296) ;  /* 0x0000000000288947 */ /* 0x008fea0003800000 */
[----:B------:R-:W3:Y:S02]  /*83f0*/  LDC R3, c[0x0][0x634] ;  /* 0x00018d00ff037b82 */ /* 0x000ee40000000800 */
[----:B---3--:R-:W-:-:S05]  /*8400*/  IADD3 R7, P0, R18, R3, RZ ;  /* 0x0000000312077210 */ /* 0x008fca0007f1e0ff */
[----:B------:R-:W-:-:S04]  /*8410*/  IMAD.X R11, RZ, RZ, R17, P0 ;  /* 0x000000ffff0b7224 */ /* 0x000fc800000e0611 */
[----:B0-----:R-:W-:-:S04]  /*8420*/  IMAD.WIDE.U32 R2, R11, R8, RZ ;  /* 0x000000080b027225 */ /* 0x001fc800078e00ff */
[----:B----4-:R-:W-:-:S04]  /*8430*/  IMAD.WIDE.U32 R4, P0, R7, R9, R2 ;  /* 0x0000000907047225 */ /* 0x010fc80007800002 */
[----:B------:R-:W-:-:S04]  /*8440*/  IMAD.WIDE.U32 R2, R7, R8, RZ ;  /* 0x0000000807027225 */ /* 0x000fc800078e00ff */
[----:B------:R-:W-:Y:S01]  /*8450*/  IMAD.X R7, RZ, RZ, RZ, P0 ;  /* 0x000000ffff077224 */ /* 0x000fe200000e06ff */
[----:B------:R-:W-:Y:S01]  /*8460*/  IADD3 RZ, P0, R3, R4, RZ ;  /* 0x0000000403ff7210 */ /* 0x000fe20007f1e0ff */
[----:B------:R-:W-:-:S04]  /*8470*/  IMAD.MOV.U32 R6, RZ, RZ, R5 ;  /* 0x000000ffff067224 */ /* 0x000fc800078e0005 */
[----:B------:R-:W-:-:S08]  /*8480*/  IMAD.WIDE.U32.X R6, R11, R9, R6, P0 ;  /* 0x000000090b067225 */ /* 0x000fd000000e0406 */
.L_x_296:
[----:B------:R-:W3:Y:S01]  /*8490*/  LDC.64 R26, c[0x0][0x640] ;  /* 0x00019000ff1a7b82 */ /* 0x000ee20000000a00 */
[-C--:B--2---:R-:W-:Y:S01]  /*84a0*/  SHF.R.U64 R11, R6, R0.reuse, R7 ;  /* 0x00000000060b7219 */ /* 0x084fe20000001207 */
[----:B------:R-:W-:Y:S01]  /*84b0*/  IMAD.MOV.U32 R19, RZ, RZ, R17 ;  /* 0x000000ffff137224 */ /* 0x000fe200078e0011 */
[----:B------:R-:W-:Y:S01]  /*84c0*/  SHF.R.U32.HI R0, RZ, R0, R7 ;  /* 0x00000000ff007219 */ /* 0x000fe20000011607 */
[----:B-1----:R-:W-:Y:S01]  /*84d0*/  IMAD.MOV R14, RZ, RZ, -R14 ;  /* 0x000000ffff0e7224 */ /* 0x002fe200078e0a0e */
[----:B----4-:R-:W-:Y:S01]  /*84e0*/  IADD3 R5, P0, RZ, -R11, RZ ;  /* 0x8000000bff057210 */ /* 0x010fe20007f1e0ff */
[----:B------:R-:W-:Y:S01]  /*84f0*/  ULDC UR4, c[0x0][0x154] ;  /* 0x0000550000047ab9 */ /* 0x000fe20000000800 */
[----:B------:R-:W-:Y:S01]  /*8500*/  IMAD.MOV.U32 R7, RZ, RZ, 0x1 ;  /* 0x00000001ff077424 */ /* 0x000fe200078e00ff */
[----:B------:R-:W1:Y:S01]  /*8510*/  LDC R4, c[0x0][0x618] ;  /* 0x00018600ff047b82 */ /* 0x000e620000000800 */
[----:B------:R-:W-:Y:S02]  /*8520*/  IMAD R22, R15, R14, R10 ;  /* 0x0000000e0f167224 */ /* 0x000fe400078e020a */
[----:B------:R-:W-:-:S04]  /*8530*/  IMAD.X R3, RZ, RZ, ~R0, P0 ;  /* 0x000000ffff037224 */ /* 0x000fc800000e0e00 */
[-C--:B------:R-:W-:Y:S01]  /*8540*/  IMAD R0, R3, R12.reuse, RZ ;  /* 0x0000000c03007224 */ /* 0x080fe200078e02ff */
[----:B------:R-:W2:Y:S01]  /*8550*/  LDC R6, c[0x0][0x608] ;  /* 0x00018200ff067b82 */ /* 0x000ea20000000800 */
[----:B0-----:R-:W-:-:S04]  /*8560*/  IMAD.WIDE.U32 R2, R5, R12, R18 ;  /* 0x0000000c05027225 */ /* 0x001fc800078e0012 */
[----:B------:R-:W-:Y:S01]  /*8570*/  IMAD R5, R5, R13, R0 ;  /* 0x0000000d05057224 */ /* 0x000fe200078e0200 */
[----:B------:R-:W-:Y:S02]  /*8580*/  I2FP.F32.U32 R0, R20 ;  /* 0x0000001400007245 */ /* 0x000fe40000201000 */
[----:B------:R-:W0:Y:S01]  /*8590*/  LDC R24, c[0x0][0x658] ;  /* 0x00019600ff187b82 */ /* 0x000e220000000800 */
[----:B------:R-:W-:Y:S01]  /*85a0*/  IMAD.IADD R3, R3, 0x1, R5 ;  /* 0x0000000103037824 */ /* 0x000fe200078e0205 */
[----:B---3--:R-:W-:Y:S01]  /*85b0*/  ISETP.NE.U32.AND P0, PT, R26, RZ, PT ;  /* 0x000000ff1a00720c */ /* 0x008fe20003f05070 */
[----:B------:R-:W-:Y:S01]  /*85c0*/  FMUL R0, R0, UR4 ;  /* 0x0000000400007c20 */ /* 0x000fe20008400000 */
[----:B------:R-:W-:Y:S02]  /*85d0*/  IMAD.MOV.U32 R5, RZ, RZ, -0x1 ;  /* 0xffffffffff057424 */ /* 0x000fe400078e00ff */
[----:B------:R-:W-:Y:S01]  /*85e0*/  ISETP.NE.AND.EX P0, PT, R27, RZ, PT, P0 ;  /* 0x000000ff1b00720c */ /* 0x000fe20003f05300 */
[----:B------:R3:W4:Y:S01]  /*85f0*/  F2I.U32.TRUNC.NTZ R12, R0 ;  /* 0x00000000000c7305 */ /* 0x000722000020f000 */
[----:B------:R-:W3:Y:S01]  /*8600*/  LDC R15, c[0x0][0x148] ;  /* 0x00005200ff0f7b82 */ /* 0x000ee20000000800 */
[----:B-1----:R-:W-:-:S02]  /*8610*/  SHF.R.U64 R10, R2, R4, R3 ;  /* 0x00000004020a7219 */ /* 0x002fc40000001203 */
[----:B------:R-:W-:-:S05]  /*8620*/  SHF.R.U32.HI R3, RZ, R4, R3 ;  /* 0x00000004ff037219 */ /* 0x000fca0000011603 */
[----:B------:R-:W1:Y:S01]  /*8630*/  LDC R14, c[0x0][0x600] ;  /* 0x00018000ff0e7b82 */ /* 0x000e620000000800 */
[-CC-:B--2---:R-:W-:Y:S02]  /*8640*/  SHF.R.U64 R8, R10, R6.reuse, R3.reuse ;  /* 0x000000060a087219 */ /* 0x184fe40000001203 */
[----:B------:R-:W-:-:S05]  /*8650*/  SHF.R.U32.HI R3, RZ, R6, R3 ;  /* 0x00000006ff037219 */ /* 0x000fca0000011603 */
[----:B------:R-:W2:Y:S01]  /*8660*/  LDC R21, c[0x0][0x648] ;  /* 0x00019200ff157b82 */ /* 0x000ea20000000800 */
[-CC-:B0-----:R-:W-:Y:S02]  /*8670*/  SHF.R.U64 R13, R8, R24.reuse, R3.reuse ;  /* 0x00000018080d7219 */ /* 0x181fe40000001203 */
[-C--:B------:R-:W-:Y:S02]  /*8680*/  SHF.L.U32 R5, R5, R24.reuse, RZ ;  /* 0x0000001805057219 */ /* 0x080fe400000006ff */
[-C--:B------:R-:W-:Y:S01]  /*8690*/  SHF.R.U32.HI R3, RZ, R24.reuse, R3 ;  /* 0x00000018ff037219 */ /* 0x080fe20000011603 */
[----:B------:R-:W-:Y:S01]  /*86a0*/  IMAD.MOV.U32 R2, RZ, RZ, R13 ;  /* 0x000000ffff027224 */ /* 0x000fe200078e000d */
[----:B------:R-:W-:Y:S01]  /*86b0*/  SHF.L.U32 R24, R7, R24, RZ ;  /* 0x0000001807187219 */ /* 0x000fe200000006ff */
[----:B------:R-:W0:Y:S01]  /*86c0*/  LDC R25, c[0x0][0x638] ;  /* 0x00018e00ff197b82 */ /* 0x000e220000000800 */
[----:B------:R-:W-:-:S07]  /*86d0*/  LOP3.LUT R19, RZ, R5, RZ, 0x33, !PT ;  /* 0x00000005ff137212 */ /* 0x000fce00078e33ff */
[----:B------:R-:W0:Y:S01]  /*86e0*/  LDC R28, c[0x0][0x610] ;  /* 0x00018400ff1c7b82 */ /* 0x000e220000000800 */
[----:B----4-:R-:W-:Y:S05]  /*86f0*/  @!P0 BRA `(.L_x_297) ;  /* 0x0000000000288947 */ /* 0x010fea0003800000 */
[----:B---3--:R-:W3:Y:S02]  /*8700*/  LDC R0, c[0x0][0x64c] ;  /* 0x00019300ff007b82 */ /* 0x008ee40000000800 */
[----:B---3--:R-:W-:-:S05]  /*8710*/  IADD3 R7, P0, R13, R0, RZ ;  /* 0x000000000d077210 */ /* 0x008fca0007f1e0ff */
        /* <DEDUP_REMOVED lines=8> */
.L_x_297:
[----:B------:R-:W4:Y:S01]  /*87a0*/  LDC R4, c[0x0][0x65c] ;  /* 0x00019700ff047b82 */ /* 0x000f220000000800 */
[----:B--23--:R-:W-:Y:S01]  /*87b0*/  SHF.R.U64 R0, R2, R21, R3 ;  /* 0x0000001502007219 */ /* 0x00cfe20000001203 */
[----:B-1----:R-:W-:Y:S01]  /*87c0*/  VIADD R3, R14, 0xffffffff ;  /* 0xffffffff0e037836 */ /* 0x002fe20000000000 */
[----:B------:R-:W-:Y:S01]  /*87d0*/  LOP3.LUT R19, R8, R19, RZ, 0xc0, !PT ;  /* 0x0000001308137212 */ /* 0x000fe200078ec0ff */
[----:B------:R-:W-:Y:S02]  /*87e0*/  IMAD.MOV R12, RZ, RZ, -R12 ;  /* 0x000000ffff0c7224 */ /* 0x000fe400078e0a0c */
[----:B------:R-:W-:Y:S01]  /*87f0*/  IMAD.MOV R2, RZ, RZ, -R0 ;  /* 0x000000ffff027224 */ /* 0x000fe200078e0a00 */
[----:B------:R-:W-:Y:S01]  /*8800*/  LOP3.LUT R3, R10, R3, RZ, 0xc0, !PT ;  /* 0x000000030a037212 */ /* 0x000fe200078ec0ff */
[----:B------:R-:W-:Y:S02]  /*8810*/  IMAD R19, R24, R0, R19 ;  /* 0x0000000018137224 */ /* 0x000fe400078e0213 */
[----:B0-----:R-:W-:-:S04]  /*8820*/  IMAD R0, R2, R25, R13 ;  /* 0x0000001902007224 */ /* 0x001fc800078e020d */
[----:B------:R-:W-:Y:S01]  /*8830*/  IMAD R2, R0, R14, R3 ;  /* 0x0000000e00027224 */ /* 0x000fe200078e0203 */
[----:B----4-:R-:W-:Y:S01]  /*8840*/  ISETP.NE.AND P0, PT, R4, 0x1, PT ;  /* 0x000000010400780c */ /* 0x010fe20003f05270 */
[----:B------:R-:W-:-:S05]  /*8850*/  IMAD.MOV.U32 R4, RZ, RZ, 0x1 ;  /* 0x00000001ff047424 */ /* 0x000fca00078e00ff */
[----:B------:R-:W-:-:S07]  /*8860*/  PRMT R0, R4, 0x7610, R0 ;  /* 0x0000761004007816 */ /* 0x000fce0000000000 */
[----:B------:R-:W-:-:S04]  /*8870*/  @P0 IMAD R22, R15, R12, R20 ;  /* 0x0000000c0f160224 */ /* 0x000fc800078e0214 */
[----:B------:R-:W-:-:S05]  /*8880*/  IMAD R19, R19, R28, R22 ;  /* 0x0000001c13137224 */ /* 0x000fca00078e0216 */
[----:B------:R-:W-:Y:S02]  /*8890*/  SEL R22, R2, R19, !P0 ;  /* 0x0000001302167207 */ /* 0x000fe40004000000 */
[----:B------:R-:W-:Y:S01]  /*88a0*/  SEL R19, R19, R2, !P0 ;  /* 0x0000000213137207 */ /* 0x000fe20004000000 */
[----:B------:R-:W-:-:S07]  /*88b0*/  IMAD.MOV.U32 R2, RZ, RZ, R11 ;  /* 0x000000ffff027224 */ /* 0x000fce00078e000b */
.L_x_295:
[----:B------:R-:W-:Y:S02]  /*88c0*/  LOP3.LUT P0, RZ, R0, 0xff, RZ, 0xc0, !PT ;  /* 0x000000ff00ff7812 */ /* 0x000fe4000780c0ff */
[----:B------:R-:W-:-:S11]  /*88d0*/  LOP3.LUT R165, R165, 0x1, RZ, 0x3c, !PT ;  /* 0x00000001a5a57812 */ /* 0x000fd600078e3cff */
[----:B------:R-:W-:Y:S05]  /*88e0*/  @P0 BRA `(.L_x_298) ;  /* 0xffffff8c00400947 */ /* 0x000fea000383ffff */
[----:B------:R-:W-:Y:S05]  /*88f0*/  EXIT ;  /* 0x000000000000794d */ /* 0x000fea0003800000 */
.L_x_17:
[----:B------:R-:W-:-:S08]  /*8900*/  ISETP.NE.AND P0, PT, R5, RZ, PT ;  /* 0x000000ff0500720c */ /* 0x000fd00003f05270 */
[----:B0-2---:R-:W0:-:S00]  /*8910*/  USETMAXREG.DEALLOC.CTAPOOL 0x28 ;  /* 0x00000028000079c8 */ /* 0x005e0000080e0500 */
[----:B------:R-:W-:Y:S05]  /*8920*/  @P0 EXIT ;  /* 0x000000000000094d */ /* 0x000fea0003800000 */
[----:B0-----:R-:W-:Y:S01]  /*8930*/  LOP3.LUT P0, RZ, R8, 0xff, RZ, 0xc0, !PT ;  /* 0x000000ff08ff7812 */ /* 0x001fe2000780c0ff */
[----:B------:R-:W-:Y:S02]  /*8940*/  IMAD.MOV.U32 R0, RZ, RZ, 0x1 ;  /* 0x00000001ff007424 */ /* 0x000fe400078e00ff */
[----:B------:R-:W-:-:S10]  /*8950*/  IMAD.MOV.U32 R9, RZ, RZ, RZ ;  /* 0x000000ffff097224 */ /* 0x000fd400078e00ff */
[----:B------:R-:W-:Y:S05]  /*8960*/  @!P0 BRA `(.L_x_299) ;  /* 0x0000000c003c8947 */ /* 0x000fea0003800000 */
[----:B------:R-:W0:Y:S01]  /*8970*/  S2UR UR8, SR_CgaCtaId ;  /* 0x00000000000879c3 */ /* 0x000e220000008800 */
[----:B------:R-:W-:Y:S01]  /*8980*/  LOP3.LUT P0, RZ, R4, 0x1f, RZ, 0xc0, !PT ;  /* 0x0000001f04ff7812 */ /* 0x000fe2000780c0ff */
[----:B------:R-:W-:Y:S01]  /*8990*/  ULDC UR5, c[0x0][0x658] ;  /* 0x0001960000057ab9 */ /* 0x000fe20000000800 */
[----:B------:R-:W-:Y:S01]  /*89a0*/  UMOV UR6, 0xffffffff ;  /* 0xffffffff00067882 */ /* 0x000fe20000000000 */
[----:B------:R-:W-:Y:S01]  /*89b0*/  BSSY B0, `(.L_x_299) ;  /* 0x00000ca000007945 */ /* 0x000fe20003800000 */
[----:B------:R-:W-:Y:S01]  /*89c0*/  USHF.L.U32 UR6, UR6, UR5, URZ ;  /* 0x0000000506067299 */ /* 0x000fe2000800063f */
[C---:B------:R-:W-:Y:S01]  /*89d0*/  ISETP.NE.AND P2, PT, R3.reuse, RZ, PT ;  /* 0x000000ff0300720c */ /* 0x040fe20003f45270 */
[----:B------:R-:W-:Y:S01]  /*89e0*/  IMAD.MOV.U32 R10, RZ, RZ, 0x1 ;  /* 0x00000001ff0a7424 */ /* 0x000fe200078e00ff */
[----:B------:R-:W-:Y:S01]  /*89f0*/  ISETP.NE.OR P0, PT, R3, RZ, !P0 ;  /* 0x000000ff0300720c */ /* 0x000fe20004705670 */
[----:B------:R-:W-:Y:S01]  /*8a00*/  IMAD.MOV.U32 R0, RZ, RZ, 0x1 ;  /* 0x00000001ff007424 */ /* 0x000fe200078e00ff */
[----:B------:R-:W-:Y:S01]  /*8a10*/  LOP3.LUT R6, R16, 0x2, RZ, 0xfc, !PT ;  /* 0x0000000210067812 */ /* 0x000fe200078efcff */
[----:B------:R-:W-:Y:S01]  /*8a20*/  IMAD.MOV.U32 R9, RZ, RZ, RZ ;  /* 0x000000ffff097224 */ /* 0x000fe200078e00ff */
[----:B------:R-:W-:Y:S01]  /*8a30*/  ULDC UR4, c[0x0][0x600] ;  /* 0x0001800000047ab9 */ /* 0x000fe20000000800 */
[----:B------:R-:W-:Y:S01]  /*8a40*/  UMOV UR7, 0x1 ;  /* 0x0000000100077882 */ /* 0x000fe20000000000 */
[----:B------:R-:W-:-:S02]  /*8a50*/  UIADD3 UR22, UR40, 0x1, URZ ;  /* 0x0000000128167890 */ /* 0x000fc4000fffe03f */
[----:B------:R-:W-:Y:S02]  /*8a60*/  UIADD3 UR14, UR4, -0x1, URZ ;  /* 0xffffffff040e7890 */ /* 0x000fe4000fffe03f */
[----:B------:R-:W-:Y:S02]  /*8a70*/  USHF.L.U32 UR16, UR7, UR5, URZ ;  /* 0x0000000507107299 */ /* 0x000fe4000800063f */
[----:B------:R-:W-:Y:S01]  /*8a80*/  ULOP3.LUT UR15, URZ, UR6, URZ, 0x33, !UPT ;  /* 0x000000063f0f7292 */ /* 0x000fe2000f8e333f */
[----:B------:R-:W-:Y:S01]  /*8a90*/  ULDC.64 UR20, c[0x0][0x198] ;  /* 0x0000660000147ab9 */ /* 0x000fe20000000a00 */
[----:B0-----:R-:W-:-:S05]  /*8aa0*/  IMAD.U32 R7, RZ, RZ, UR8 ;  /* 0x00000008ff077e24 */ /* 0x001fca000f8e00ff */
[----:B------:R-:W-:-:S07]  /*8ab0*/  LEA R8, R7, 0x100, 0xa ;  /* 0x0000010007087811 */ /* 0x000fce00078e50ff */
.L_x_311:
[----:B------:R-:W-:-:S03]  /*8ac0*/  UMOV UR4, 0xffffffff ;  /* 0xffffffff00047882 */ /* 0x000fc60000000000 */
[----:B------:R-:W-:Y:S05]  /*8ad0*/  BRA.DIV UR4, `(.L_x_300) ;  /* 0x0000000e04d07947 */ /* 0x000fea000b800000 */
[----:B------:R-:W-:-:S13]  /*8ae0*/  ELECT P6, URZ, PT ;  /* 0x00000000003f782f */ /* 0x000fda00038c0000 */
.L_x_323:
[----:B------:R-:W0:Y:S01]  /*8af0*/  LDC R3, c[0x0][0x28c] ;  /* 0x0000a300ff037b82 */ /* 0x000e220000000800 */
[----:B------:R-:W-:Y:S01]  /*8b00*/  BSSY B1, `(.L_x_301) ;  /* 0x000003b000017945 */ /* 0x000fe20003800000 */
[----:B0-----:R-:W-:-:S13]  /*8b10*/  ISETP.LT.OR P6, PT, R3, 0x1, !P6 ;  /* 0x000000010300780c */ /* 0x001fda00077c1670 */
[----:B------:R-:W-:Y:S05]  /*8b20*/  @P6 BRA `(.L_x_302) ;  /* 0x0000000000e06947 */ /* 0x000fea0003800000 */
[----:B------:R-:W-:Y:S02]  /*8b30*/  IMAD R7, R19, 0x2, R7 ;  /* 0x0000000213077824 */ /* 0x000fe400078e0207 */
[----:B------:R-:W-:Y:S02]  /*8b40*/  IMAD.SHL.U32 R22, R22, 0x100, RZ ;  /* 0x0000010016167824 */ /* 0x000fe400078e00ff */
[----:B------:R-:W-:Y:S02]  /*8b50*/  IMAD.MOV.U32 R15, RZ, RZ, RZ ;  /* 0x000000ffff0f7224 */ /* 0x000fe400078e00ff */
[----:B------:R-:W-:Y:S02]  /*8b60*/  IMAD.U32 R19, RZ, RZ, UR22 ;  /* 0x00000016ff137e24 */ /* 0x000fe4000f8e00ff */
[----:B------:R-:W-:Y:S02]  /*8b70*/  IMAD.MOV.U32 R3, RZ, RZ, R0 ;  /* 0x000000ffff037224 */ /* 0x000fe400078e0000 */
[----:B------:R-:W-:-:S02]  /*8b80*/  IMAD.MOV.U32 R5, RZ, RZ, R9 ;  /* 0x000000ffff057224 */ /* 0x000fc400078e0009 */
[----:B------:R-:W-:-:S07]  /*8b90*/  IMAD.SHL.U32 R12, R7, 0x20, RZ ;  /* 0x00000020070c7824 */ /* 0x000fce00078e00ff */
.L_x_306:
[----:B------:R-:W0:Y:S01]  /*8ba0*/  S2UR UR4, SR_CgaCtaId ;  /* 0x00000000000479c3 */ /* 0x000e220000008800 */
[----:B------:R-:W-:-:S07]  /*8bb0*/  MOV R4, 0x400 ;  /* 0x0000040000047802 */ /* 0x000fce0000000f00 */
[----:B------:R-:W1:Y:S01]  /*8bc0*/  @!P2 LDC R11, c[0x0][0x500] ;  /* 0x00014000ff0bab82 */ /* 0x000e620000000800 */
[----:B0-----:R-:W-:-:S05]  /*8bd0*/  IMAD.U32 R7, RZ, RZ, UR4 ;  /* 0x00000004ff077e24 */ /* 0x001fca000f8e00ff */
[----:B------:R-:W-:Y:S02]  /*8be0*/  LEA R14, R7, R4, 0x18 ;  /* 0x00000004070e7211 */ /* 0x000fe400078ec0ff */
[----:B------:R-:W-:-:S03]  /*8bf0*/  SHF.L.U32 R4, R3, 0x1f, RZ ;  /* 0x0000001f03047819 */ /* 0x000fc600000006ff */
[----:B------:R-:W-:-:S04]  /*8c00*/  IMAD R13, R5, 0x8, R14 ;  /* 0x00000008050d7824 */ /* 0x000fc800078e020e */
[----:B------:R-:W0:Y:S02]  /*8c10*/  SYNCS.PHASECHK.TRANS64.TRYWAIT P1, [R13+URZ+0x18], R4 ;  /* 0x000018040d0075a7 */ /* 0x000e24000802017f */
[----:B01----:R-:W-:Y:S05]  /*8c20*/  @!P1 BRA `(.L_x_303) ;  /* 0x0000000c009c9947 */ /* 0x003fea0003800000 */
.L_x_324:
[----:B0-----:R-:W-:Y:S01]  /*8c30*/  PRMT R4, R6, 0x9910, RZ ;  /* 0x0000991006047816 */ /* 0x001fe200000000ff */
[----:B------:R0:W-:Y:S03]  /*8c40*/  @!P2 SYNCS.ARRIVE.TRANS64 RZ, [R13+URZ], R11 ;  /* 0x0000000b0dffa9a7 */ /* 0x0001e6000800003f */
[----:B------:R-:W-:-:S13]  /*8c50*/  ISETP.NE.AND P1, PT, R4, 0x2, PT ;  /* 0x000000020400780c */ /* 0x000fda0003f25270 */
[----:B0-----:R-:W-:Y:S05]  /*8c60*/  @P1 BRA `(.L_x_304) ;  /* 0x0000000000041947 */ /* 0x001fea0003800000 */
[----:B------:R-:W-:Y:S01]  /*8c70*/  BPT.TRAP 0x1 ;  /* 0x000000040000795c */ /* 0x000fe20000300000 */
.L_x_304:
[----:B------:R-:W-:Y:S05]  /*8c80*/  @P0 BRA `(.L_x_305) ;  /* 0x0000000000040947 */ /* 0x000fea0003800000 */
[----:B------:R-:W-:Y:S01]  /*8c90*/  BPT.TRAP 0x1 ;  /* 0x000000040000795c */ /* 0x000fe20000300000 */
.L_x_305:
[C---:B------:R-:W-:Y:S01]  /*8ca0*/  IMAD R4, R5.reuse, 0x800, R8 ;  /* 0x0000080005047824 */ /* 0x040fe200078e0208 */
[----:B------:R-:W-:Y:S01]  /*8cb0*/  R2UR UR8, R14 ;  /* 0x000000000e0872ca */ /* 0x000fe200000e0000 */
[----:B------:R-:W-:Y:S01]  /*8cc0*/  IMAD R14, R5, 0x2000, R14 ;  /* 0x00002000050e7824 */ /* 0x000fe200078e020e */
[----:B------:R-:W-:Y:S01]  /*8cd0*/  R2UR UR17, R12 ;  /* 0x000000000c1172ca */ /* 0x000fe200000e0000 */
[----:B------:R-:W-:Y:S01]  /*8ce0*/  VIADD R19, R19, 0xffffffff ;  /* 0xffffffff13137836 */ /* 0x000fe20000000000 */
[----:B------:R-:W-:Y:S01]  /*8cf0*/  R2UR UR5, R4 ;  /* 0x00000000040572ca */ /* 0x000fe200000e0000 */
[----:B------:R-:W-:Y:S01]  /*8d00*/  UIADD3 UR4, UP0, UR20, 0xf0, URZ ;  /* 0x000000f014047890 */ /* 0x000fe2000ff1e03f */
[----:B------:R-:W-:Y:S01]  /*8d10*/  R2UR UR11, R14 ;  /* 0x000000000e0b72ca */ /* 0x000fe200000e0000 */
[----:B------:R-:W-:Y:S01]  /*8d20*/  UIADD3 UR24, UP1, UR20, 0x1f0, URZ ;  /* 0x000001f014187890 */ /* 0x000fe2000ff3e03f */
[----:B------:R-:W-:Y:S01]  /*8d30*/  R2UR UR9, R13 ;  /* 0x000000000d0972ca */ /* 0x000fe200000e0000 */
[----:B------:R-:W-:Y:S01]  /*8d40*/  VIADD R5, R5, 0x1 ;  /* 0x0000000105057836 */ /* 0x000fe20000000000 */
[----:B------:R-:W-:Y:S01]  /*8d50*/  R2UR UR10, R15 ;  /* 0x000000000f0a72ca */ /* 0x000fe200000e0000 */
[----:B------:R-:W-:Y:S01]  /*8d60*/  UIADD3.X UR25, URZ, UR21, URZ, UP1, !UPT ;  /* 0x000000153f197290 */ /* 0x000fe20008ffe43f */
[----:B------:R-:W-:Y:S01]  /*8d70*/  R2UR UR12, R2 ;  /* 0x00000000020c72ca */ /* 0x000fe200000e0000 */
[----:B------:R-:W-:Y:S01]  /*8d80*/  UMOV UR19, 0x30000 ;  /* 0x0003000000137882 */ /* 0x000fe20000000000 */
[----:B------:R-:W-:Y:S01]  /*8d90*/  R2UR UR18, R22 ;  /* 0x00000000161272ca */ /* 0x000fe200000e0000 */
[----:B------:R-:W-:Y:S01]  /*8da0*/  UMOV UR6, 0x0 ;  /* 0x0000000000067882 */ /* 0x000fe20000000000 */
[----:B------:R-:W-:Y:S01]  /*8db0*/  ISETP.GT.AND P3, PT, R19, 0x1, PT ;  /* 0x000000011300780c */ /* 0x000fe20003f64270 */
[----:B------:R-:W-:Y:S01]  /*8dc0*/  UIADD3 UR8, UR8, UR5, URZ ;  /* 0x0000000508087290 */ /* 0x000fe2000fffe03f */
[----:B------:R-:W-:Y:S01]  /*8dd0*/  ISETP.NE.AND P1, PT, R5, 0x3, PT ;  /* 0x000000030500780c */ /* 0x000fe20003f25270 */
[----:B------:R-:W-:Y:S01]  /*8de0*/  UIADD3.X UR5, URZ, UR21, URZ, UP0, !UPT ;  /* 0x000000153f057290 */ /* 0x000fe200087fe43f */
[----:B------:R-:W-:Y:S01]  /*8df0*/  VIADD R15, R15, 0x20 ;  /* 0x000000200f0f7836 */ /* 0x000fe20000000000 */
[----:B------:R-:W-:Y:S01]  /*8e00*/  UIADD3 UR13, UR11, 0x1900, URZ ;  /* 0x000019000b0d7890 */ /* 0x000fe2000fffe03f */
[----:B------:R-:W-:Y:S01]  /*8e10*/  SEL R4, RZ, 0x1, P1 ;  /* 0x00000001ff047807 */ /* 0x000fe20000800000 */
[----:B------:R-:W-:Y:S01]  /*8e20*/  UMOV UR7, 0x10000000 ;  /* 0x1000000000077882 */ /* 0x000fe20000000000 */
[----:B------:R-:W-:Y:S01]  /*8e30*/  UMOV UR11, UR17 ;  /* 0x00000011000b7c82 */ /* 0x000fe20008000000 */
[----:B------:R-:W-:-:S02]  /*8e40*/  SEL R5, R5, RZ, P1 ;  /* 0x000000ff05057207 */ /* 0x000fc40000800000 */
[----:B------:R-:W-:Y:S01]  /*8e50*/  LOP3.LUT R3, R3, R4, RZ, 0x3c, !PT ;  /* 0x0000000403037212 */ /* 0x000fe200078e3cff */
[----:B------:R0:W-:Y:S02]  /*8e60*/  UTMALDG.3D.MULTICAST [UR8], [UR4], UR19, desc[UR6] ;  /* 0x00000608040073b4 */ /* 0x0001e40008011813 */
[----:B0-----:R-:W-:Y:S01]  /*8e70*/  UMOV UR8, UR13 ;  /* 0x0000000d00087c82 */ /* 0x001fe20008000000 */
[----:B------:R-:W-:Y:S02]  /*8e80*/  UMOV UR11, UR18 ;  /* 0x00000012000b7c82 */ /* 0x000fe40008000000 */
[----:B------:R0:W-:Y:S02]  /*8e90*/  UTMALDG.3D [UR8], [UR24], desc[UR6] ;  /* 0x00000608180075b4 */ /* 0x0001e40008011000 */
[----:B0-----:R-:W-:Y:S05]  /*8ea0*/  @P3 BRA `(.L_x_306) ;  /* 0xfffffffc003c3947 */ /* 0x001fea000383ffff */
.L_x_302:
[----:B------:R-:W-:Y:S05]  /*8eb0*/  BSYNC B1 ;  /* 0x0000000000017941 */ /* 0x000fea0003800000 */
.L_x_301:
[----:B------:R-:W2:Y:S01]  /*8ec0*/  LDL.64 R20, [R1] ;  /* 0x0000000001147983 */ /* 0x000ea20000100a00 */
[----:B------:R-:W-:Y:S01]  /*8ed0*/  LOP3.LUT P4, RZ, R10, 0xff, RZ, 0xc0, !PT ;  /* 0x000000ff0aff7812 */ /* 0x000fe2000788c0ff */
[----:B------:R-:W-:Y:S01]  /*8ee0*/  VIADD R4, R9, UR40 ;  /* 0x0000002809047c36 */ /* 0x000fe20008000000 */
[----:B------:R-:W-:Y:S01]  /*8ef0*/  ULDC.64 UR4, c[0x0][0x650] ;  /* 0x0001940000047ab9 */ /* 0x000fe20000000a00 */
[----:B------:R-:W-:Y:S01]  /*8f00*/  IMAD.U32 R9, RZ, RZ, UR40 ;  /* 0x00000028ff097e24 */ /* 0x000fe2000f8e00ff */
[----:B------:R-:W-:Y:S01]  /*8f10*/  UISETP.GE.U32.AND UP0, UPT, UR40, 0x3, UPT ;  /* 0x000000032800788c */ /* 0x000fe2000bf06070 */
[----:B------:R-:W-:Y:S01]  /*8f20*/  BSSY B1, `(.L_x_307) ;  /* 0x0000070000017945 */ /* 0x000fe20003800000 */
[----:B------:R-:W-:Y:S01]  /*8f30*/  ISETP.GT.U32.AND P1, PT, R4, 0x2, PT ;  /* 0x000000020400780c */ /* 0x000fe20003f24070 */
[----:B------:R-:W-:Y:S01]  /*8f40*/  IMAD.MOV.U32 R19, RZ, RZ, -0x1 ;  /* 0xffffffffff137424 */ /* 0x000fe200078e00ff */
[----:B------:R-:W-:Y:S01]  /*8f50*/  PRMT R10, RZ, 0x7610, R10 ;  /* 0x00007610ff0a7816 */ /* 0x000fe2000000000a */
[----:B------:R-:W-:Y:S01]  /*8f60*/  IMAD.MOV.U32 R22, RZ, RZ, -0x1 ;  /* 0xffffffffff167424 */ /* 0x000fe200078e00ff */
[----:B------:R-:W-:-:S02]  /*8f70*/  ISETP.LT.U32.AND P1, PT, R9, 0x3, P1 ;  /* 0x000000030900780c */ /* 0x000fc40000f21070 */
[----:B------:R-:W-:Y:S01]  /*8f80*/  PLOP3.LUT P3, PT, PT, PT, UP0, 0x80, 0x0 ;  /* 0x000000000000781c */ /* 0x000fe20003f6f008 */
[----:B------:R-:W0:Y:S01]  /*8f90*/  @P4 S2R R7, SR_CgaCtaId ;  /* 0x0000000000074919 */ /* 0x000e220000008800 */
[----:B------:R-:W-:-:S04]  /*8fa0*/  @P4 MOV R2, 0x400 ;  /* 0x0000040000024802 */ /* 0x000fc80000000f00 */
[----:B0-----:R-:W-:Y:S01]  /*8fb0*/  @P4 LEA R5, R7, R2, 0x18 ;  /* 0x0000000207054211 */ /* 0x001fe200078ec0ff */
[----:B------:R-:W-:-:S03]  /*8fc0*/  IMAD.WIDE.U32 R2, R4, -0x55555555, RZ ;  /* 0xaaaaaaab04027825 */ /* 0x000fc600078e00ff */
[----:B------:R0:W-:Y:S01]  /*8fd0*/  @P4 SYNCS.ARRIVE.TRANS64.A1T0 RZ, [R5+URZ+0x68], RZ ;  /* 0x000068ff05ff49a7 */ /* 0x0001e2000810003f */
[----:B------:R-:W-:Y:S01]  /*8fe0*/  IMAD.MOV.U32 R2, RZ, RZ, -0x1 ;  /* 0xffffffffff027424 */ /* 0x000fe200078e00ff */
[----:B0-----:R-:W-:Y:S02]  /*8ff0*/  SHF.R.U32.HI R5, RZ, 0x1, R3 ;  /* 0x00000001ff057819 */ /* 0x001fe40000011603 */
[----:B------:R-:W-:-:S03]  /*9000*/  SEL R3, RZ, 0x1, !P1 ;  /* 0x00000001ff037807 */ /* 0x000fc60004800000 */
[----:B------:R-:W-:Y:S01]  /*9010*/  IMAD R9, R5, -0x3, R4 ;  /* 0xfffffffd05097824 */ /* 0x000fe200078e0204 */
[----:B------:R-:W-:Y:S02]  /*9020*/  LOP3.LUT R0, R0, R3, RZ, 0x3c, !PT ;  /* 0x0000000300007212 */ /* 0x000fe400078e3cff */
[----:B------:R-:W-:Y:S02]  /*9030*/  PRMT R3, RZ, 0x7610, R3 ;  /* 0x00007610ff037816 */ /* 0x000fe40000000003 */
[----:B------:R-:W-:Y:S02]  /*9040*/  @P3 LOP3.LUT R0, R0, 0x1, R5, 0x78, !PT ;  /* 0x0000000100003812 */ /* 0x000fe400078e7805 */
[----:B--2---:R-:W-:-:S04]  /*9050*/  IADD3 R18, P4, R18, R20, RZ ;  /* 0x0000001412127210 */ /* 0x004fc80007f9e0ff */
[----:B------:R-:W-:Y:S01]  /*9060*/  ISETP.GE.U32.AND P1, PT, R18, UR4, PT ;  /* 0x0000000412007c0c */ /* 0x000fe2000bf26070 */
[----:B------:R-:W-:-:S05]  /*9070*/  IMAD.X R17, R17, 0x1, R23, P4 ;  /* 0x0000000111117824 */ /* 0x000fca00020e0617 */
[----:B------:R-:W-:-:S13]  /*9080*/  ISETP.GE.U32.AND.EX P1, PT, R17, UR5, PT, P1 ;  /* 0x0000000511007c0c */ /* 0x000fda000bf26110 */
[----:B------:R-:W-:Y:S05]  /*9090*/  @P1 BRA `(.L_x_308) ;  /* 0x0000000400601947 */ /* 0x000fea0003800000 */
[----:B------:R-:W0:Y:S01]  /*90a0*/  S2R R12, SR_CTAID.X ;  /* 0x00000000000c7919 */ /* 0x000e220000002500 */
[----:B------:R-:W-:Y:S01]  /*90b0*/  ULDC.64 UR4, c[0x0][0x628] ;  /* 0x00018a0000047ab9 */ /* 0x000fe20000000a00 */
[----:B------:R-:W-:Y:S01]  /*90c0*/  ULDC UR7, c[0x0][0x630] ;  /* 0x00018c0000077ab9 */ /* 0x000fe20000000800 */
[----:B------:R-:W-:Y:S01]  /*90d0*/  ISETP.NE.U32.AND P1, PT, RZ, UR4, PT ;  /* 0x00000004ff007c0c */ /* 0x000fe2000bf25070 */
[----:B------:R-:W1:Y:S01]  /*90e0*/  S2R R13, SR_CTAID.Y ;  /* 0x00000000000d7919 */ /* 0x000e620000002600 */
[----:B------:R-:W-:Y:S01]  /*90f0*/  ULDC UR8, c[0x0][0x150] ;  /* 0x0000540000087ab9 */ /* 0x000fe20000000800 */
[----:B------:R-:W-:Y:S01]  /*9100*/  IMAD.MOV.U32 R2, RZ, RZ, R18 ;  /* 0x000000ffff027224 */ /* 0x000fe200078e0012 */
[----:B------:R-:W-:Y:S01]  /*9110*/  ISETP.NE.AND.EX P1, PT, RZ, UR5, PT, P1 ;  /* 0x00000005ff007c0c */ /* 0x000fe2000bf25310 */
[----:B------:R-:W-:Y:S01]  /*9120*/  IMAD.MOV.U32 R3, RZ, RZ, R17 ;  /* 0x000000ffff037224 */ /* 0x000fe200078e0011 */
[----:B0-----:R-:W-:-:S11]  /*9130*/  I2FP.F32.U32 R14, R12 ;  /* 0x0000000c000e7245 */ /* 0x001fd60000201000 */
[----:B------:R-:W-:Y:S05]  /*9140*/  @!P1 BRA `(.L_x_309) ;  /* 0x0000000000289947 */ /* 0x000fea0003800000 */
[----:B------:R-:W-:Y:S02]  /*9150*/  ULDC UR6, c[0x0][0x634] ;  /* 0x00018d0000067ab9 */ /* 0x000fe40000000800 */
[----:B------:R-:W-:-:S05]  /*9160*/  IADD3 R3, P1, R18, UR6, RZ ;  /* 0x0000000612037c10 */ /* 0x000fca000ff3e0ff */
[----:B------:R-:W-:-:S04]  /*9170*/  IMAD.X R11, RZ, RZ, R17, P1 ;  /* 0x000000ffff0b7224 */ /* 0x000fc800008e0611 */
[----:B------:R-:W-:-:S04]  /*9180*/  IMAD.WIDE.U32 R4, R11, UR4, RZ ;  /* 0x000000040b047c25 */ /* 0x000fc8000f8e00ff */
[----:B------:R-:W-:-:S04]  /*9190*/  IMAD.WIDE.U32 R4, P1, R3, UR5, R4 ;  /* 0x0000000503047c25 */ /* 0x000fc8000f820004 */
[----:B------:R-:W-:-:S04]  /*91a0*/  IMAD.WIDE.U32 R2, R3, UR4, RZ ;  /* 0x0000000403027c25 */ /* 0x000fc8000f8e00ff */
[----:B------:R-:W-:Y:S01]  /*91b0*/  IMAD.MOV.U32 R2, RZ, RZ, R5 ;  /* 0x000000ffff027224 */ /* 0x000fe200078e0005 */
[----:B------:R-:W-:Y:S01]  /*91c0*/  IADD3 RZ, P3, R3, R4, RZ ;  /* 0x0000000403ff7210 */ /* 0x000fe20007f7e0ff */
[----:B------:R-:W-:-:S04]  /*91d0*/  IMAD.X R3, RZ, RZ, RZ, P1 ;  /* 0x000000ffff037224 */ /* 0x000fc800008e06ff */
[----:B------:R-:W-:-:S08]  /*91e0*/  IMAD.WIDE.U32.X R2, R11, UR5, R2, P3 ;  /* 0x000000050b027c25 */ /* 0x000fd000098e0402 */
.L_x_309:
[----:B------:R-:W0:Y:S01]  /*91f0*/  LDC R21, c[0x0][0x65c] ;  /* 0x00019700ff157b82 */ /* 0x000e220000000800 */
[--C-:B------:R-:W-:Y:S01]  /*9200*/  SHF.R.U64 R11, R2, UR7, R3.reuse ;  /* 0x00000007020b7c19 */ /* 0x100fe20008001203 */
[----:B------:R-:W-:Y:S01]  /*9210*/  FMUL R14, R14, UR8 ;  /* 0x000000080e0e7c20 */ /* 0x000fe20008400000 */
[----:B------:R-:W-:Y:S01]  /*9220*/  SHF.R.U32.HI R2, RZ, UR7, R3 ;  /* 0x00000007ff027c19 */ /* 0x000fe20008011603 */
[----:B------:R-:W-:Y:S01]  /*9230*/  ULDC UR6, c[0x0][0x154] ;  /* 0x0000550000067ab9 */ /* 0x000fe20000000800 */
[----:B------:R-:W-:Y:S01]  /*9240*/  IADD3 R15, P1, RZ, -R11, RZ ;  /* 0x8000000bff0f7210 */ /* 0x000fe20007f3e0ff */
[----:B------:R-:W-:Y:S01]  /*9250*/  ULDC.64 UR4, c[0x0][0x620] ;  /* 0x0001880000047ab9 */ /* 0x000fe20000000a00 */
[----:B-1----:R-:W-:Y:S01]  /*9260*/  I2FP.F32.U32 R3, R13 ;  /* 0x0000000d00037245 */ /* 0x002fe20000201000 */
[----:B------:R-:W1:Y:S01]  /*9270*/  LDC R19, c[0x0][0x144] ;  /* 0x00005100ff137b82 */ /* 0x000e620000000800 */
[----:B------:R-:W2:Y:S01]  /*9280*/  F2I.U32.TRUNC.NTZ R14, R14 ;  /* 0x0000000e000e7305 */ /* 0x000ea2000020f000 */
[----:B------:R-:W-:-:S02]  /*9290*/  IMAD.X R2, RZ, RZ, ~R2, P1 ;  /* 0x000000ffff027224 */ /* 0x000fc400008e0e02 */
[----:B------:R-:W-:Y:S01]  /*92a0*/  FMUL R4, R3, UR6 ;  /* 0x0000000603047c20 */ /* 0x000fe20008400000 */
[----:B------:R-:W-:Y:S01]  /*92b0*/  IMAD.MOV.U32 R3, RZ, RZ, R17 ;  /* 0x000000ffff037224 */ /* 0x000fe200078e0011 */
[----:B------:R-:W-:Y:S01]  /*92c0*/  ULDC.64 UR6, c[0x0][0x640] ;  /* 0x0001900000067ab9 */ /* 0x000fe20000000a00 */
[----:B------:R-:W-:Y:S01]  /*92d0*/  IMAD R2, R2, UR4, RZ ;  /* 0x0000000402027c24 */ /* 0x000fe2000f8e02ff */
[----:B------:R-:W3:Y:S01]  /*92e0*/  LDC R20, c[0x0][0x148] ;  /* 0x00005200ff147b82 */ /* 0x000ee20000000800 */
[----:B------:R-:W-:Y:S01]  /*92f0*/  ISETP.NE.U32.AND P1, PT, RZ, UR6, PT ;  /* 0x00000006ff007c0c */ /* 0x000fe2000bf25070 */
[----:B------:R-:W4:Y:S01]  /*9300*/  F2I.U32.TRUNC.NTZ R4, R4 ;  /* 0x0000000400047305 */ /* 0x000f22000020f000 */
[----:B------:R-:W-:Y:S02]  /*9310*/  IMAD R5, R15, UR5, R2 ;  /* 0x000000050f057c24 */ /* 0x000fe4000f8e0202 */
[----:B------:R-:W-:Y:S01]  /*9320*/  IMAD.MOV.U32 R2, RZ, RZ, R18 ;  /* 0x000000ffff027224 */ /* 0x000fe200078e0012 */
[----:B------:R-:W-:-:S02]  /*9330*/  ISETP.NE.AND.EX P1, PT, RZ, UR7, PT, P1 ;  /* 0x00000007ff007c0c */ /* 0x000fc4000bf25310 */
[----:B0-----:R-:W-:Y:S01]  /*9340*/  ISETP.NE.AND P4, PT, R21, 0x1, PT ;  /* 0x000000011500780c */ /* 0x001fe20003f85270 */
[----:B------:R-:W-:Y:S01]  /*9350*/  IMAD.WIDE.U32 R2, R15, UR4, R2 ;  /* 0x000000040f027c25 */ /* 0x000fe2000f8e0002 */
[----:B------:R-:W-:-:S03]  /*9360*/  ULDC UR4, c[0x0][0x618] ;  /* 0x0001860000047ab9 */ /* 0x000fc60000000800 */
[----:B--2---:R-:W-:Y:S02]  /*9370*/  IMAD.MOV R14, RZ, RZ, -R14 ;  /* 0x000000ffff0e7224 */ /* 0x004fe400078e0a0e */
[----:B------:R-:W-:Y:S02]  /*9380*/  IMAD.IADD R3, R3, 0x1, R5 ;  /* 0x0000000103037824 */ /* 0x000fe400078e0205 */
[----:B-1----:R-:W-:-:S03]  /*9390*/  IMAD R12, R19, R14, R12 ;  /* 0x0000000e130c7224 */ /* 0x002fc600078e020c */
[--C-:B------:R-:W-:Y:S01]  /*93a0*/  SHF.R.U64 R14, R2, UR4, R3.reuse ;  /* 0x00000004020e7c19 */ /* 0x100fe20008001203 */
[----:B----4-:R-:W-:Y:S01]  /*93b0*/  IMAD.MOV R2, RZ, RZ, -R4 ;  /* 0x000000ffff027224 */ /* 0x010fe200078e0a04 */
[----:B------:R-:W-:Y:S01]  /*93c0*/  SHF.R.U32.HI R3, RZ, UR4, R3 ;  /* 0x00000004ff037c19 */ /* 0x000fe20008011603 */
[----:B------:R-:W-:Y:S02]  /*93d0*/  ULDC UR4, c[0x0][0x608] ;  /* 0x0001820000047ab9 */ /* 0x000fe40000000800 */
[----:B---3--:R-:W-:Y:S01]  /*93e0*/  @P4 IMAD R12, R20, R2, R13 ;  /* 0x00000002140c4224 */ /* 0x008fe200078e020d */
[--C-:B------:R-:W-:Y:S02]  /*93f0*/  SHF.R.U64 R19, R14, UR4, R3.reuse ;  /* 0x000000040e137c19 */ /* 0x100fe40008001203 */
[----:B------:R-:W-:Y:S01]  /*9400*/  SHF.R.U32.HI R2, RZ, UR4, R3 ;  /* 0x00000004ff027c19 */ /* 0x000fe20008011603 */
[----:B------:R-:W-:-:S03]  /*9410*/  ULDC UR4, c[0x0][0x658] ;  /* 0x0001960000047ab9 */ /* 0x000fc60000000800 */
[--C-:B------:R-:W-:Y:S02]  /*9420*/  SHF.R.U64 R13, R19, UR4, R2.reuse ;  /* 0x00000004130d7c19 */ /* 0x100fe40008001202 */
[----:B------:R-:W-:-:S03]  /*9430*/  SHF.R.U32.HI R2, RZ, UR4, R2 ;  /* 0x00000004ff027c19 */ /* 0x000fc60008011602 */
[----:B------:R-:W-:Y:S02]  /*9440*/  IMAD.MOV.U32 R4, RZ, RZ, R13 ;  /* 0x000000ffff047224 */ /* 0x000fe400078e000d */
[----:B------:R-:W-:Y:S01]  /*9450*/  IMAD.MOV.U32 R3, RZ, RZ, R2 ;  /* 0x000000ffff037224 */ /* 0x000fe200078e0002 */
[----:B------:R-:W-:Y:S06]  /*9460*/  @!P1 BRA `(.L_x_310) ;  /* 0x00000000002c9947 */ /* 0x000fec0003800000 */
        /* <DEDUP_REMOVED lines=9> */
[----:B------:R-:W-:-:S04]  /*9500*/  IMAD.WIDE.U32.X R2, R15, UR7, R2, P3 ;  /* 0x000000070f027c25 */ /* 0x000fc800098e0402 */
[----:B------:R-:W-:-:S07]  /*9510*/  IMAD.MOV.U32 R4, RZ, RZ, R2 ;  /* 0x000000ffff047224 */ /* 0x000fce00078e0002 */
.L_x_310:
[----:B------:R-:W-:Y:S01]  /*9520*/  ULDC UR4, c[0x0][0x648] ;  /* 0x0001920000047ab9 */ /* 0x000fe20000000800 */
[----:B------:R-:W-:Y:S01]  /*9530*/  LOP3.LUT R2, R19, UR15, RZ, 0xc0, !PT ;  /* 0x0000000f13027c12 */ /* 0x000fe2000f8ec0ff */
[----:B------:R-:W-:Y:S01]  /*9540*/  ULDC UR5, c[0x0][0x610] ;  /* 0x0001840000057ab9 */ /* 0x000fe20000000800 */
[----:B------:R-:W-:Y:S01]  /*9550*/  SHF.R.U64 R3, R4, UR4, R3 ;  /* 0x0000000404037c19 */ /* 0x000fe20008001203 */
[----:B------:R-:W-:Y:S01]  /*9560*/  ULDC UR4, c[0x0][0x638] ;  /* 0x00018e0000047ab9 */ /* 0x000fe20000000800 */
[----:B------:R-:W-:-:S03]  /*9570*/  LOP3.LUT R14, R14, UR14, RZ, 0xc0, !PT ;  /* 0x0000000e0e0e7c12 */ /* 0x000fc6000f8ec0ff */
[----:B------:R-:W-:Y:S02]  /*9580*/  IMAD.MOV R4, RZ, RZ, -R3 ;  /* 0x000000ffff047224 */ /* 0x000fe400078e0a03 */
[----:B------:R-:W-:Y:S02]  /*9590*/  IMAD R3, R3, UR16, R2 ;  /* 0x0000001003037c24 */ /* 0x000fe4000f8e0202 */
[----:B------:R-:W-:Y:S01]  /*95a0*/  IMAD R13, R4, UR4, R13 ;  /* 0x00000004040d7c24 */ /* 0x000fe2000f8e020d */
[----:B------:R-:W-:Y:S01]  /*95b0*/  ULDC UR4, c[0x0][0x600] ;  /* 0x0001800000047ab9 */ /* 0x000fe20000000800 */
[----:B------:R-:W-:Y:S02]  /*95c0*/  IMAD R12, R3, UR5, R12 ;  /* 0x00000005030c7c24 */ /* 0x000fe4000f8e020c */
[----:B------:R-:W-:Y:S02]  /*95d0*/  IMAD R13, R13, UR4, R14 ;  /* 0x000000040d0d7c24 */ /* 0x000fe4000f8e020e */
[----:B------:R-:W-:-:S02]  /*95e0*/  IMAD.MOV.U32 R3, RZ, RZ, 0x1 ;  /* 0x00000001ff037424 */ /* 0x000fc400078e00ff */
[----:B------:R-:W-:Y:S01]  /*95f0*/  IMAD.MOV.U32 R2, RZ, RZ, R11 ;  /* 0x000000ffff027224 */ /* 0x000fe200078e000b */
[----:B------:R-:W-:Y:S02]  /*9600*/  SEL R22, R13, R12, !P4 ;  /* 0x0000000c0d167207 */ /* 0x000fe40006000000 */
[----:B------:R-:W-:-:S07]  /*9610*/  SEL R19, R12, R13, !P4 ;  /* 0x0000000d0c137207 */ /* 0x000fce0006000000 */
.L_x_308:
[----:B------:R-:W-:Y:S05]  /*9620*/  BSYNC B1 ;  /* 0x0000000000017941 */ /* 0x000fea0003800000 */
.L_x_307:
[----:B------:R-:W-:-:S13]  /*9630*/  LOP3.LUT P1, RZ, R3, 0xff, RZ, 0xc0, !PT ;  /* 0x000000ff03ff7812 */ /* 0x000fda000782c0ff */
[----:B------:R-:W-:Y:S05]  /*9640*/  @P1 BRA `(.L_x_311) ;  /* 0xfffffff4001c1947 */ /* 0x000fea000383ffff */
[----:B------:R-:W-:Y:S05]  /*9650*/  BSYNC B0 ;  /* 0x0000000000007941 */ /* 0x000fea0003800000 */
.L_x_299:
[----:B------:R-:W-:-:S03]  /*9660*/  UMOV UR4, 0xffffffff ;  /* 0xffffffff00047882 */ /* 0x000fc60000000000 */
[----:B------:R-:W-:Y:S05]  /*9670*/  BRA.DIV UR4, `(.L_x_312) ;  /* 0x00000006041c7947 */ /* 0x000fea000b800000 */
[----:B------:R-:W-:-:S13]  /*9680*/  ELECT P6, URZ, PT ;  /* 0x00000000003f782f */ /* 0x000fda00038c0000 */
.L_x_327:
[----:B------:R-:W-:Y:S04]  /*9690*/  BSSY B0, `(.L_x_313) ;  /* 0x0000022000007945 */ /* 0x000fe80003800000 */
[----:B------:R-:W-:Y:S05]  /*96a0*/  @!P6 BRA `(.L_x_314) ;  /* 0x000000000080e947 */ /* 0x000fea0003800000 */
[----:B------:R-:W-:-:S04]  /*96b0*/  LOP3.LUT R16, R16, 0x2, RZ, 0xfc, !PT ;  /* 0x0000000210107812 */ /* 0x000fc800078efcff */
[----:B------:R-:W-:-:S13]  /*96c0*/  ISETP.NE.AND P0, PT, R16, 0x3, PT ;  /* 0x000000031000780c */ /* 0x000fda0003f05270 */
[----:B------:R-:W-:Y:S05]  /*96d0*/  @!P0 BRA `(.L_x_315) ;  /* 0x0000000000048947 */ /* 0x000fea0003800000 */
[----:B------:R-:W-:Y:S01]  /*96e0*/  BPT.TRAP 0x1 ;  /* 0x000000040000795c */ /* 0x000fe20000300000 */
.L_x_315:
[----:B------:R-:W0:Y:S01]  /*96f0*/  S2R R3, SR_CgaCtaId ;  /* 0x0000000000037919 */ /* 0x000e220000008800 */
[----:B------:R-:W-:Y:S02]  /*9700*/  MOV R2, 0x400 ;  /* 0x0000040000027802 */ /* 0x000fe40000000f00 */
[----:B------:R-:W-:Y:S02]  /*9710*/  SHF.L.U32 R4, R0, 0x1f, RZ ;  /* 0x0000001f00047819 */ /* 0x000fe400000006ff */
[----:B0-----:R-:W-:-:S05]  /*9720*/  LEA R2, R3, R2, 0x18 ;  /* 0x0000000203027211 */ /* 0x001fca00078ec0ff */
[----:B------:R-:W-:-:S04]  /*9730*/  VIADD R2, R2, 0x18 ;  /* 0x0000001802027836 */ /* 0x000fc80000000000 */
[C---:B------:R-:W-:Y:S02]  /*9740*/  IMAD R7, R9.reuse, 0x8, R2 ;  /* 0x0000000809077824 */ /* 0x040fe400078e0202 */
[----:B------:R-:W-:Y:S02]  /*9750*/  VIADD R9, R9, 0x1 ;  /* 0x0000000109097836 */ /* 0x000fe40000000000 */
[----:B------:R-:W0:Y:S03]  /*9760*/  SYNCS.PHASECHK.TRANS64.TRYWAIT P0, [R7+URZ], R4 ;  /* 0x00000004070075a7 */ /* 0x000e26000800017f */
[----:B------:R-:W-:-:S04]  /*9770*/  ISETP.NE.AND P1, PT, R9, 0x3, PT ;  /* 0x000000030900780c */ /* 0x000fc80003f25270 */
[----:B------:R-:W-:Y:S02]  /*9780*/  SEL R3, RZ, 0x1, P1 ;  /* 0x00000001ff037807 */ /* 0x000fe40000800000 */
[----:B------:R-:W-:Y:S02]  /*9790*/  SEL R9, R9, RZ, P1 ;  /* 0x000000ff09097207 */ /* 0x000fe40000800000 */
[----:B------:R-:W-:-:S03]  /*97a0*/  LOP3.LUT R11, R0, R3, RZ, 0x3c, !PT ;  /* 0x00000003000b7212 */ /* 0x000fc600078e3cff */
[----:B------:R-:W-:Y:S01]  /*97b0*/  IMAD R6, R9, 0x8, R2 ;  /* 0x0000000809067824 */ /* 0x000fe200078e0202 */
[----:B------:R-:W-:Y:S01]  /*97c0*/  SHF.L.U32 R5, R11, 0x1f, RZ ;  /* 0x0000001f0b057819 */ /* 0x000fe200000006ff */
[----:B0-----:R-:W-:Y:S06]  /*97d0*/  @!P0 BRA `(.L_x_316) ;  /* 0x0000000000e48947 */ /* 0x001fec0003800000 */
.L_x_328:
[----:B------:R-:W1:Y:S01]  /*97e0*/  SYNCS.PHASECHK.TRANS64.TRYWAIT P0, [R6+URZ], R5 ;  /* 0x00000005060075a7 */ /* 0x000e62000800017f */
[----:B------:R-:W-:-:S05]  /*97f0*/  VIADD R0, R9, 0x1 ;  /* 0x0000000109007836 */ /* 0x000fca0000000000 */
[----:B------:R-:W-:-:S04]  /*9800*/  ISETP.NE.AND P1, PT, R0, 0x3, PT ;  /* 0x000000030000780c */ /* 0x000fc80003f25270 */
[----:B0-----:R-:W-:Y:S02]  /*9810*/  SEL R4, RZ, 0x1, P1 ;  /* 0x00000001ff047807 */ /* 0x001fe40000800000 */
[----:B------:R-:W-:Y:S02]  /*9820*/  SEL R3, R0, RZ, P1 ;  /* 0x000000ff00037207 */ /* 0x000fe40000800000 */
[----:B------:R-:W-:Y:S01]  /*9830*/  LOP3.LUT R0, R11, R4, RZ, 0x3c, !PT ;  /* 0x000000040b007212 */ /* 0x000fe200078e3cff */
[----:B-1----:R-:W-:Y:S06]  /*9840*/  @!P0 BRA `(.L_x_317) ;  /* 0x0000000000dc8947 */ /* 0x002fec0003800000 */
.L_x_329:
[----:B------:R-:W-:Y:S01]  /*9850*/  IMAD R3, R3, 0x8, R2 ;  /* 0x0000000803037824 */ /* 0x000fe200078e0202 */
[----:B------:R-:W-:-:S07]  /*9860*/  SHF.L.U32 R0, R0, 0x1f, RZ ;  /* 0x0000001f00007819 */ /* 0x000fce00000006ff */
.L_x_318:
[----:B-1----:R1:W2:Y:S02]  /*9870*/  SYNCS.PHASECHK.TRANS64.TRYWAIT P0, [R3+URZ], R0 ;  /* 0x00000000030075a7 */ /* 0x0022a4000800017f */
[----:B--2---:R-:W-:Y:S05]  /*9880*/  @!P0 NANOSLEEP.SYNCS 0x989680 ;  /* 0x009896800000895d */ /* 0x004fea0003900000 */
[----:B------:R-:W2:Y:S02]  /*9890*/  @!P0 SYNCS.PHASECHK.TRANS64 P0, [R3+URZ], R0 ;  /* 0x00000000030085a7 */ /* 0x000ea4000800007f */
[----:B--2---:R-:W-:Y:S05]  /*98a0*/  @!P0 BRA `(.L_x_318) ;  /* 0xfffffffc00f08947 */ /* 0x004fea000383ffff */
.L_x_314:
[----:B------:R-:W-:Y:S05]  /*98b0*/  BSYNC B0 ;  /* 0x0000000000007941 */ /* 0x000fea0003800000 */
.L_x_313:
[----:B------:R-:W-:Y:S05]  /*98c0*/  EXIT ;  /* 0x000000000000794d */ /* 0x000fea0003800000 */
.L_x_19:
[----:B-1----:R1:W2:Y:S02]  /*98d0*/  SYNCS.PHASECHK.TRANS64.TRYWAIT P0, [R159+URZ], R0 ;  /* 0x000000009f0075a7 */ /* 0x0022a4000800017f */
[----:B--2---:R-:W-:Y:S05]  /*98e0*/  @!P0 NANOSLEEP.SYNCS 0x989680 ;  /* 0x009896800000895d */ /* 0x004fea0003900000 */
[----:B------:R-:W2:Y:S02]  /*98f0*/  @!P0 SYNCS.PHASECHK.TRANS64 P0, [R159+URZ], R0 ;  /* 0x000000009f0085a7 */ /* 0x000ea4000800007f */
[----:B--2---:R-:W-:Y:S05]  /*9900*/  @!P0 BRA `(.L_x_19) ;  /* 0xfffffffc00f08947 */ /* 0x004fea000383ffff */
[----:B------:R-:W-:Y:S05]  /*9910*/  BRA `(.L_x_319) ;  /* 0xffffff7c00487947 */ /* 0x000fea000383ffff */
.L_x_24:
[----:B--2---:R2:W3:Y:S02]  /*9920*/  SYNCS.PHASECHK.TRANS64.TRYWAIT P1, [R3+URZ], R0 ;  /* 0x00000000030075a7 */ /* 0x0044e4000802017f */
[----:B---3--:R-:W-:Y:S05]  /*9930*/  @!P1 NANOSLEEP.SYNCS 0x989680 ;  /* 0x009896800000995d */ /* 0x008fea0003900000 */
[----:B------:R-:W3:Y:S02]  /*9940*/  @!P1 SYNCS.PHASECHK.TRANS64 P1, [R3+URZ], R0 ;  /* 0x00000000030095a7 */ /* 0x000ee4000802007f */
[----:B---3--:R-:W-:Y:S05]  /*9950*/  @!P1 BRA `(.L_x_24) ;  /* 0xfffffffc00f09947 */ /* 0x008fea000383ffff */
[----:B------:R-:W-:Y:S05]  /*9960*/  BRA `(.L_x_23) ;  /* 0xffffff7c00b87947 */ /* 0x000fea000383ffff */
.L_x_29:
[----:B--2---:R-:W-:-:S04]  /*9970*/  IMAD.U32 R5, RZ, RZ, UR4 ;  /* 0x00000004ff057e24 */ /* 0x004fc8000f8e00ff */
[----:B------:R2:W3:Y:S03]  /*9980*/  SYNCS.PHASECHK.TRANS64.TRYWAIT P1, [R5+URZ], R4 ;  /* 0x00000004050075a7 */ /* 0x0004e6000802017f */
[----:B---3--:R-:W-:Y:S05]  /*9990*/  @!P1 NANOSLEEP.SYNCS 0x989680 ;  /* 0x009896800000995d */ /* 0x008fea0003900000 */
[----:B------:R-:W3:Y:S02]  /*99a0*/  @!P1 SYNCS.PHASECHK.TRANS64 P1, [R5+URZ], R4 ;  /* 0x00000004050095a7 */ /* 0x000ee4000802007f */
[----:B---3--:R-:W-:Y:S05]  /*99b0*/  @!P1 BRA `(.L_x_29) ;  /* 0xfffffffc00ec9947 */ /* 0x008fea000383ffff */
[----:B------:R-:W-:Y:S05]  /*99c0*/  BRA `(.L_x_28) ;  /* 0xffffff80002c7947 */ /* 0x000fea000383ffff */
.L_x_35:
[----:B-1----:R1:W2:Y:S02]  /*99d0*/  SYNCS.PHASECHK.TRANS64.TRYWAIT P0, [R159+URZ+0x10], R0 ;  /* 0x000010009f0075a7 */ /* 0x0022a4000800017f */
[----:B--2---:R-:W-:Y:S05]  /*99e0*/  @!P0 NANOSLEEP.SYNCS 0x989680 ;  /* 0x009896800000895d */ /* 0x004fea0003900000 */
[----:B------:R-:W2:Y:S02]  /*99f0*/  @!P0 SYNCS.PHASECHK.TRANS64 P0, [R159+URZ+0x10], R0 ;  /* 0x000010009f0085a7 */ /* 0x000ea4000800007f */
[----:B--2---:R-:W-:Y:S05]  /*9a00*/  @!P0 BRA `(.L_x_35) ;  /* 0xfffffffc00f08947 */ /* 0x004fea000383ffff */
[----:B------:R-:W-:Y:S05]  /*9a10*/  BRA `(.L_x_320) ;  /* 0xffffff84001c7947 */ /* 0x000fea000383ffff */
.L_x_300:
[----:B------:R-:W-:Y:S01]  /*9a20*/  BSSY B1, `(.L_x_321) ;  /* 0x0000006000017945 */ /* 0x000fe20003800000 */
[----:B------:R-:W-:-:S07]  /*9a30*/  IMAD.MOV.U32 R15, RZ, RZ, -0x1 ;  /* 0xffffffffff0f7424 */ /* 0x000fce00078e00ff */
[----:B-----5:R-:W-:Y:S05]  /*9a40*/  WARPSYNC.COLLECTIVE R15, `(.L_x_322) ;  /* 0x000000000f0c7348 */ /* 0x020fea0003c00000 */
[----:B------:R-:W-:Y:S02]  /*9a50*/  ELECT P6, UR62, PT ;  /* 0x00000000003e782f */ /* 0x000fe400038c0000 */
[----:B------:R-:W-:Y:S01]  /*9a60*/  MOV R14, UR62 ;  /* 0x0000003e000e7c02 */ /* 0x000fe20008000f00 */
[----:B-----5:R-:W-:Y:S10]  /*9a70*/  ENDCOLLECTIVE ;  /* 0x000000000000791b */ /* 0x020ff40003800000 */
.L_x_322:
[----:B------:R-:W-:Y:S05]  /*9a80*/  BSYNC B1 ;  /* 0x0000000000017941 */ /* 0x000fea0003800000 */
.L_x_321:
[----:B------:R-:W-:Y:S05]  /*9a90*/  BRA `(.L_x_323) ;  /* 0xfffffff000147947 */ /* 0x000fea000383ffff */
.L_x_303:
[----:B0-----:R0:W1:Y:S02]  /*9aa0*/  SYNCS.PHASECHK.TRANS64.TRYWAIT P1, [R13+URZ+0x18], R4 ;  /* 0x000018040d0075a7 */ /* 0x001064000802017f */
[----:B-1----:R-:W-:Y:S05]  /*9ab0*/  @!P1 NANOSLEEP.SYNCS 0x989680 ;  /* 0x009896800000995d */ /* 0x002fea0003900000 */
[----:B------:R-:W1:Y:S02]  /*9ac0*/  @!P1 SYNCS.PHASECHK.TRANS64 P1, [R13+URZ+0x18], R4 ;  /* 0x000018040d0095a7 */ /* 0x000e64000802007f */
[----:B-1----:R-:W-:Y:S05]  /*9ad0*/  @!P1 BRA `(.L_x_303) ;  /* 0xfffffffc00f09947 */ /* 0x002fea000383ffff */
[----:B------:R-:W-:Y:S05]  /*9ae0*/  BRA `(.L_x_324) ;  /* 0xfffffff000507947 */ /* 0x000fea000383ffff */
.L_x_312:
[----:B------:R-:W-:Y:S01]  /*9af0*/  BSSY B0, `(.L_x_325) ;  /* 0x0000006000007945 */ /* 0x000fe20003800000 */
[----:B------:R-:W-:-:S07]  /*9b00*/  IMAD.MOV.U32 R15, RZ, RZ, -0x1 ;  /* 0xffffffffff0f7424 */ /* 0x000fce00078e00ff */
[----:B-----5:R-:W-:Y:S05]  /*9b10*/  WARPSYNC.COLLECTIVE R15, `(.L_x_326) ;  /* 0x000000000f0c7348 */ /* 0x020fea0003c00000 */
[----:B------:R-:W-:Y:S02]  /*9b20*/  ELECT P6, UR62, PT ;  /* 0x00000000003e782f */ /* 0x000fe400038c0000 */
[----:B------:R-:W-:Y:S01]  /*9b30*/  MOV R14, UR62 ;  /* 0x0000003e000e7c02 */ /* 0x000fe20008000f00 */
[----:B-----5:R-:W-:Y:S10]  /*9b40*/  ENDCOLLECTIVE ;  /* 0x000000000000791b */ /* 0x020ff40003800000 */
.L_x_326:
[----:B------:R-:W-:Y:S05]  /*9b50*/  BSYNC B0 ;  /* 0x0000000000007941 */ /* 0x000fea0003800000 */
.L_x_325:
[----:B------:R-:W-:Y:S05]  /*9b60*/  BRA `(.L_x_327) ;  /* 0xfffffff800c87947 */ /* 0x000fea000383ffff */
.L_x_316:
[----:B0-----:R0:W1:Y:S02]  /*9b70*/  SYNCS.PHASECHK.TRANS64.TRYWAIT P0, [R7+URZ], R4 ;  /* 0x00000004070075a7 */ /* 0x001064000800017f */
[----:B-1----:R-:W-:Y:S05]  /*9b80*/  @!P0 NANOSLEEP.SYNCS 0x989680 ;  /* 0x009896800000895d */ /* 0x002fea0003900000 */
[----:B------:R-:W1:Y:S02]  /*9b90*/  @!P0 SYNCS.PHASECHK.TRANS64 P0, [R7+URZ], R4 ;  /* 0x00000004070085a7 */ /* 0x000e64000800007f */
[----:B-1----:R-:W-:Y:S05]  /*9ba0*/  @!P0 BRA `(.L_x_316) ;  /* 0xfffffffc00f08947 */ /* 0x002fea000383ffff */
[----:B------:R-:W-:Y:S05]  /*9bb0*/  BRA `(.L_x_328) ;  /* 0xfffffffc00087947 */ /* 0x000fea000383ffff */
.L_x_317:
[----:B0-----:R0:W1:Y:S02]  /*9bc0*/  SYNCS.PHASECHK.TRANS64.TRYWAIT P0, [R6+URZ], R5 ;  /* 0x00000005060075a7 */ /* 0x001064000800017f */
[----:B-1----:R-:W-:Y:S05]  /*9bd0*/  @!P0 NANOSLEEP.SYNCS 0x989680 ;  /* 0x009896800000895d */ /* 0x002fea0003900000 */
[----:B------:R-:W1:Y:S02]  /*9be0*/  @!P0 SYNCS.PHASECHK.TRANS64 P0, [R6+URZ], R5 ;  /* 0x00000005060085a7 */ /* 0x000e64000800007f */
[----:B-1----:R-:W-:Y:S05]  /*9bf0*/  @!P0 BRA `(.L_x_317) ;  /* 0xfffffffc00f08947 */ /* 0x002fea000383ffff */
[----:B------:R-:W-:Y:S05]  /*9c00*/  BRA `(.L_x_329) ;  /* 0xfffffffc00107947 */ /* 0x000fea000383ffff */
.L_x_330:
[----:B------:R-:W-:-:S00]  /*9c10*/  BRA `(.L_x_330) ;  /* 0xfffffffc00fc7947 */ /* 0x000fc0000383ffff */
[----:B------:R-:W-:-:S00]  /*9c20*/  NOP ;  /* 0x0000000000007918 */ /* 0x000fc00000000000 */
        /* <DEDUP_REMOVED lines=13> */
.L_x_331:


//--------------------- .nv.global.init           --------------------------
	.section	.nv.global.init,"aw",@progbits
.nv.global.init:
	.type		$str$22,@object
	.size		$str$22,($str$23 - $str$22)
$str$22:
        /*0000*/ 	.byte	0x6b, 0x5f, 0x74, 0x69, 0x6c, 0x65, 0x5f, 0x63, 0x6f, 0x75, 0x6e, 0x74, 0x20, 0x3e, 0x3d, 0x20
        /*0010*/ 	.byte	0x31, 0x00
	.type		$str$23,@object
	.size		$str$23,(__unnamed_1 - $str$23)
$str$23:
        /*0012*/ 	.byte	0x2f, 0x74, 0x6d, 0x70, 0x2f, 0x63, 0x75, 0x74, 0x6c, 0x61, 0x73, 0x73, 0x5f, 0x73, 0x77, 0x65
        /*0022*/ 	.byte	0x65, 0x70, 0x5f, 0x73, 0x72, 0x63, 0x2f, 0x69, 0x6e, 0x63, 0x6c, 0x75, 0x64, 0x65, 0x2f, 0x63
        /*0032*/ 	.byte	0x75, 0x74, 0x6c, 0x61, 0x73, 0x73, 0x2f, 0x67, 0x65, 0x6d, 0x6d, 0x2f, 0x63, 0x6f, 0x6c, 0x6c
        /*0042*/ 	.byte	0x65, 0x63, 0x74, 0x69, 0x76, 0x65, 0x2f, 0x73, 0x6d, 0x39, 0x30, 0x5f, 0x6d, 0x6d, 0x61, 0x5f
        /*0052*/ 	.byte	0x74, 0x6d, 0x61, 0x5f, 0x67, 0x6d, 0x6d, 0x61, 0x5f, 0x73, 0x73, 0x5f, 0x77, 0x61, 0x72, 0x70
        /*0062*/ 	.byte	0x73, 0x70, 0x65, 0x63, 0x69, 0x61, 0x6c, 0x69, 0x7a, 0x65, 0x64, 0x2e, 0x68, 0x70, 0x70, 0x00
	.type		__unnamed_1,@object
	.size		__unnamed_1,(.L_0 - __unnamed_1)
__unnamed_1:
        /*0072*/ 	.byte	0x76, 0x6f, 0x69, 0x64, 0x20, 0x63, 0x75, 0x74, 0x6c, 0x61, 0x73, 0x73, 0x3a, 0x3a, 0x67, 0x65
        /* <DEDUP_REMOVED lines=172> */
        /*0b42*/ 	.byte	0x74, 0x69, 0x74, 0x79, 0x5d, 0x00
.L_0:


//--------------------- .nv.shared._ZN7cutlass13device_kernelINS_4gemm6kernel13GemmUniversalIN4cute5tupleIJiiiiEEENS1_10collective13CollectiveMmaINS1_34MainloopSm90TmaGmmaWarpSpecializedILi3ENS5_IJNS4_1CILi1EEENSA_ILi2EEESB_EEENS1_32KernelTmaWarpSpecializedPingpongEEENS5_IJNSA_ILi64EEENSA_ILi256EEENSA_ILi32EEEEEEaNS5_IJlSB_lEEEaSK_NS4_8TiledMMAINS4_8MMA_AtomIJNS4_4SM904GMMA27MMA_64x256x32_S32S8S8_SS_TNEEEENS4_6LayoutINS5_IJSB_SB_SB_EEENS5_IJNSA_ILi0EEEST_ST_EEEEENS5_IJNS4_10UnderscoreESW_SW_EEEEENS4_23SM90_TMA_LOAD_MULTICASTENS4_14ComposedLayoutINS4_7SwizzleILi1ELi4ELi3EEENS4_18smem_ptr_flag_bitsILi8EEENSR_INS5_IJNSA_ILi8EEESI_EEENS5_IJSI_SB_EEEEEEEvNS4_8identityENS4_13SM90_TMA_LOADES19_vS1A_EENS_8epilogue10collective6detail29Sm90TmaWarpSpecializedAdapterINS1E_15DefaultEpilogueIaSK_SK_NS1D_6thread17LinearCombinationIaLi1EiiLNS1I_9ScaleType4KindE0ELNS_15FloatRoundStyleE2EaEENS1_15EpilogueDefaultEEEEEvvEEEEvNT_6ParamsE --------------------------
	.section	.nv.shared._ZN7cutlass13device_kernelINS_4gemm6kernel13GemmUniversalIN4cute5tupleIJiiiiEEENS1_10collective13CollectiveMmaINS1_34MainloopSm90TmaGmmaWarpSpecializedILi3ENS5_IJNS4_1CILi1EEENSA_ILi2EEESB_EEENS1_32KernelTmaWarpSpecializedPingpongEEENS5_IJNSA_ILi64EEENSA_ILi256EEENSA_ILi32EEEEEEaNS5_IJlSB_lEEEaSK_NS4_8TiledMMAINS4_8MMA_AtomIJNS4_4SM904GMMA27MMA_64x256x32_S32S8S8_SS_TNEEEENS4_6LayoutINS5_IJSB_SB_SB_EEENS5_IJNSA_ILi0EEEST_ST_EEEEENS5_IJNS4_10UnderscoreESW_SW_EEEEENS4_23SM90_TMA_LOAD_MULTICASTENS4_14ComposedLayoutINS4_7SwizzleILi1ELi4ELi3EEENS4_18smem_ptr_flag_bitsILi8EEENSR_INS5_IJNSA_ILi8EEESI_EEENS5_IJSI_SB_EEEEEEEvNS4_8identityENS4_13SM90_TMA_LOADES19_vS1A_EENS_8epilogue10collective6detail29Sm90TmaWarpSpecializedAdapterINS1E_15DefaultEpilogueIaSK_SK_NS1D_6thread17LinearCombinationIaLi1EiiLNS1I_9ScaleType4KindE0ELNS_15FloatRoundStyleE2EaEENS1_15EpilogueDefaultEEEEEvvEEEEvNT_6ParamsE,"aw",@nobits
	.sectionflags	@""
	.align	16
	.zero		1024


//--------------------- .nv.shared.reserved.0     --------------------------
	.section	.nv.shared.reserved.0,"aw",@nobits
	.weak		__nv_reservedSMEM_offset_0_alias
	.size		__nv_reservedSMEM_offset_0_alias, 0, 0
	.other		__nv_reservedSMEM_offset_0_alias,@"STO_CUDA_RESERVED_SHARED STV_DEFAULT"
__nv_reservedSMEM_offset_0_alias:
	.zero		0


//--------------------- .nv.global                --------------------------
	.section	.nv.global,"aw",@nobits
.nv.global:
	.type		_ZN39_INTERNAL_845fa6d0_4_k_cu_bfef037a_43144cute1_E,@object
	.size		_ZN39_INTERNAL_845fa6d0_4_k_cu_bfef037a_43144cute1_E,(_ZN39_INTERNAL_845fa6d0_4_k_cu_bfef037a_43144cuda3std3__45__cpo6cbeginE - _ZN39_INTERNAL_845fa6d0_4_k_cu_bfef037a_43144cute1_E)
_ZN39_INTERNAL_845fa6d0_4_k_cu_bfef037a_43144cute1_E:
	.zero		1
	.type		_ZN39_INTERNAL_845fa6d0_4_k_cu_bfef037a_43144cuda3std3__45__cpo6cbeginE,@object
	.size		_ZN39_INTERNAL_845fa6d0_4_k_cu_bfef037a_43144cuda3std3__45__cpo6cbeginE,(_ZN39_INTERNAL_845fa6d0_4_k_cu_bfef037a_43144cuda3std3__48in_placeE - _ZN39_INTERNAL_845fa6d0_4_k_cu_bfef037a_43144cuda3std3__45__cpo6cbeginE)
_ZN39_INTERNAL_845fa6d0_4_k_cu_bfef037a_43144cuda3std3__45__cpo6cbeginE:
	.zero		1
	.type		_ZN39_INTERNAL_845fa6d0_4_k_cu_bfef037a_43144cuda3std3__48in_placeE,@object
	.size		_ZN39_INTERNAL_845fa6d0_4_k_cu_bfef037a_43144cuda3std3__48in_placeE,(_ZN39_INTERNAL_845fa6d0_4_k_cu_bfef037a_43144cuda3std6ranges3__45__cpo9iter_moveE - _ZN39_INTERNAL_845fa6d0_4_k_cu_bfef037a_43144cuda3std3__48in_placeE)
_ZN39_INTERNAL_845fa6d0_4_k_cu_bfef037a_43144cuda3std3__48in_placeE:
	.zero		1
	.type		_ZN39_INTERNAL_845fa6d0_4_k_cu_bfef037a_43144cuda3std6ranges3__45__cpo9iter_moveE,@object
	.size		_ZN39_INTERNAL_845fa6d0_4_k_cu_bfef037a_43144cuda3std6ranges3__45__cpo9iter_moveE,(_ZN39_INTERNAL_845fa6d0_4_k_cu_bfef037a_43144cuda3std3__45__cpo5beginE - _ZN39_INTERNAL_845fa6d0_4_k_cu_bfef037a_43144cuda3std6ranges3__45__cpo9iter_moveE)
_ZN39_INTERNAL_845fa6d0_4_k_cu_bfef037a_43144cuda3std6ranges3__45__cpo9iter_moveE:
	.zero		1
	.type		_ZN39_INTERNAL_845fa6d0_4_k_cu_bfef037a_43144cuda3std3__45__cpo5beginE,@object
	.size		_ZN39_INTERNAL_845fa6d0_4_k_cu_bfef037a_43144cuda3std3__45__cpo5beginE,(_ZN39_INTERNAL_845fa6d0_4_k_cu_bfef037a_43144cuda3std3__441_GLOBAL__N__845fa6d0_4_k_cu_bfef037a_43146ignoreE - _ZN39_INTERNAL_845fa6d0_4_k_cu_bfef037a_43144cuda3std3__45__cpo5beginE)
_ZN39_INTERNAL_845fa6d0_4_k_cu_bfef037a_43144cuda3std3__45__cpo5beginE:
	.zero		1
	.type		_ZN39_INTERNAL_845fa6d0_4_k_cu_bfef037a_43144cuda3std3__441_GLOBAL__N__845fa6d0_4_k_cu_bfef037a_43146ignoreE,@object
	.size		_ZN39_INTERNAL_845fa6d0_4_k_cu_bfef037a_43144cuda3std3__441_GLOBAL__N__845fa6d0_4_k_cu_bfef037a_43146ignoreE,(_ZN39_INTERNAL_845fa6d0_4_k_cu_bfef037a_43144cute7productE - _ZN39_INTERNAL_845fa6d0_4_k_cu_bfef037a_43144cuda3std3__441_GLOBAL__N__845fa6d0_4_k_cu_bfef037a_43146ignoreE)
_ZN39_INTERNAL_845fa6d0_4_k_cu_bfef037a_43144cuda3std3__441_GLOBAL__N__845fa6d0_4_k_cu_bfef037a_43146ignoreE:
	.zero		1
	.type		_ZN39_INTERNAL_845fa6d0_4_k_cu_bfef037a_43144cute7productE,@object
	.size		_ZN39_INTERNAL_845fa6d0_4_k_cu_bfef037a_43144cute7productE,(_ZN39_INTERNAL_845fa6d0_4_k_cu_bfef037a_43144cuda3std3__45__cpo3endE - _ZN39_INTERNAL_845fa6d0_4_k_cu_bfef037a_43144cute7productE)
_ZN39_INTERNAL_845fa6d0_4_k_cu_bfef037a_43144cute7productE:
	.zero		1
	.type		_ZN39_INTERNAL_845fa6d0_4_k_cu_bfef037a_43144cuda3std3__45__cpo3endE,@object
	.size		_ZN39_INTERNAL_845fa6d0_4_k_cu_bfef037a_43144cuda3std3__45__cpo3endE,(_ZN39_INTERNAL_845fa6d0_4_k_cu_bfef037a_43144cuda3std3__419piecewise_constructE - _ZN39_INTERNAL_845fa6d0_4_k_cu_bfef037a_43144cuda3std3__45__cpo3endE)
_ZN39_INTERNAL_845fa6d0_4_k_cu_bfef037a_43144cuda3std3__45__cpo3endE:
	.zero		1
	.type		_ZN39_INTERNAL_845fa6d0_4_k_cu_bfef037a_43144cuda3std3__419piecewise_constructE,@object
	.size		_ZN39_INTERNAL_845fa6d0_4_k_cu_bfef037a_43144cuda3std3__419piecewise_constructE,(_ZN39_INTERNAL_845fa6d0_4_k_cu_bfef037a_43144cuda3std3__45__cpo4cendE - _ZN39_INTERNAL_845fa6d0_4_k_cu_bfef037a_43144cuda3std3__419piecewise_constructE)
_ZN39_INTERNAL_845fa6d0_4_k_cu_bfef037a_43144cuda3std3__419piecewise_constructE:
	.zero		1
	.type		_ZN39_INTERNAL_845fa6d0_4_k_cu_bfef037a_43144cuda3std3__45__cpo4cendE,@object
	.size		_ZN39_INTERNAL_845fa6d0_4_k_cu_bfef037a_43144cuda3std3__45__cpo4cendE,(_ZN39_INTERNAL_845fa6d0_4_k_cu_bfef037a_43144cuda3std6ranges3__45__cpo4swapE - _ZN39_INTERNAL_845fa6d0_4_k_cu_bfef037a_43144cuda3std3__45__cpo4cendE)
_ZN39_INTERNAL_845fa6d0_4_k_cu_bfef037a_43144cuda3std3__45__cpo4cendE:
	.zero		1
	.type		_ZN39_INTERNAL_845fa6d0_4_k_cu_bfef037a_43144cuda3std6ranges3__45__cpo4swapE,@object
	.size		_ZN39_INTERNAL_845fa6d0_4_k_cu_bfef037a_43144cuda3std6ranges3__45__cpo4swapE,(.L_8 - _ZN39_INTERNAL_845fa6d0_4_k_cu_bfef037a_43144cuda3std6ranges3__45__cpo4swapE)
_ZN39_INTERNAL_845fa6d0_4_k_cu_bfef037a_43144cuda3std6ranges3__45__cpo4swapE:
	.zero		1
.L_8:


//--------------------- .nv.constant0._ZN7cutlass13device_kernelINS_4gemm6kernel13GemmUniversalIN4cute5tupleIJiiiiEEENS1_10collective13CollectiveMmaINS1_34MainloopSm90TmaGmmaWarpSpecializedILi3ENS5_IJNS4_1CILi1EEENSA_ILi2EEESB_EEENS1_32KernelTmaWarpSpecializedPingpongEEENS5_IJNSA_ILi64EEENSA_ILi256EEENSA_ILi32EEEEEEaNS5_IJlSB_lEEEaSK_NS4_8TiledMMAINS4_8MMA_AtomIJNS4_4SM904GMMA27MMA_64x256x32_S32S8S8_SS_TNEEEENS4_6LayoutINS5_IJSB_SB_SB_EEENS5_IJNSA_ILi0EEEST_ST_EEEEENS5_IJNS4_10UnderscoreESW_SW_EEEEENS4_23SM90_TMA_LOAD_MULTICASTENS4_14ComposedLayoutINS4_7SwizzleILi1ELi4ELi3EEENS4_18smem_ptr_flag_bitsILi8EEENSR_INS5_IJNSA_ILi8EEESI_EEENS5_IJSI_SB_EEEEEEEvNS4_8identityENS4_13SM90_TMA_LOADES19_vS1A_EENS_8epilogue10collective6detail29Sm90TmaWarpSpecializedAdapterINS1E_15DefaultEpilogueIaSK_SK_NS1D_6thread17LinearCombinationIaLi1EiiLNS1I_9ScaleType4KindE0ELNS_15FloatRoundStyleE2EaEENS1_15EpilogueDefaultEEEEEvvEEEEvNT_6ParamsE --------------------------
	.section	.nv.constant0._ZN7cutlass13device_kernelINS_4gemm6kernel13GemmUniversalIN4cute5tupleIJiiiiEEENS1_10collective13CollectiveMmaINS1_34MainloopSm90TmaGmmaWarpSpecializedILi3ENS5_IJNS4_1CILi1EEENSA_ILi2EEESB_EEENS1_32KernelTmaWarpSpecializedPingpongEEENS5_IJNSA_ILi64EEENSA_ILi256EEENSA_ILi32EEEEEEaNS5_IJlSB_lEEEaSK_NS4_8TiledMMAINS4_8MMA_AtomIJNS4_4SM904GMMA27MMA_64x256x32_S32S8S8_SS_TNEEEENS4_6LayoutINS5_IJSB_SB_SB_EEENS5_IJNSA_ILi0EEEST_ST_EEEEENS5_IJNS4_10UnderscoreESW_SW_EEEEENS4_23SM90_TMA_LOAD_MULTICASTENS4_14ComposedLayoutINS4_7SwizzleILi1ELi4ELi3EEENS4_18smem_ptr_flag_bitsILi8EEENSR_INS5_IJNSA_ILi8EEESI_EEENS5_IJSI_SB_EEEEEEEvNS4_8identityENS4_13SM90_TMA_LOADES19_vS1A_EENS_8epilogue10collective6detail29Sm90TmaWarpSpecializedAdapterINS1E_15DefaultEpilogueIaSK_SK_NS1D_6thread17LinearCombinationIaLi1EiiLNS1I_9ScaleType4KindE0ELNS_15FloatRoundStyleE2EaEENS1_15EpilogueDefaultEEEEEvvEEEEvNT_6ParamsE,"a",@progbits
	.sectionflags	@""
	.align	4
.nv.constant0._ZN7cutlass13device_kernelINS_4gemm6kernel13GemmUniversalIN4cute5tupleIJiiiiEEENS1_10collective13CollectiveMmaINS1_34MainloopSm90TmaGmmaWarpSpecializedILi3ENS5_IJNS4_1CILi1EEENSA_ILi2EEESB_EEENS1_32KernelTmaWarpSpecializedPingpongEEENS5_IJNSA_ILi64EEENSA_ILi256EEENSA_ILi32EEEEEEaNS5_IJlSB_lEEEaSK_NS4_8TiledMMAINS4_8MMA_AtomIJNS4_4SM904GMMA27MMA_64x256x32_S32S8S8_SS_TNEEEENS4_6LayoutINS5_IJSB_SB_SB_EEENS5_IJNSA_ILi0EEEST_ST_EEEEENS5_IJNS4_10UnderscoreESW_SW_EEEEENS4_23SM90_TMA_LOAD_MULTICASTENS4_14ComposedLayoutINS4_7SwizzleILi1ELi4ELi3EEENS4_18smem_ptr_flag_bitsILi8EEENSR_INS5_IJNSA_ILi8EEESI_EEENS5_IJSI_SB_EEEEEEEvNS4_8identityENS4_13SM90_TMA_LOADES19_vS1A_EENS_8epilogue10collective6detail29Sm90TmaWarpSpecializedAdapterINS1E_15DefaultEpilogueIaSK_SK_NS1D_6thread17LinearCombinationIaLi1EiiLNS1I_9ScaleType4KindE0ELNS_15FloatRoundStyleE2EaEENS1_15EpilogueDefaultEEEEEvvEEEEvNT_6ParamsE:
	.zero		1664


//--------------------- SYMBOLS --------------------------

	.type		.nv.reservedSmem.offset0,@object
	.size		.nv.reservedSmem.offset0,0x4
	.type		__assertfail,@function
